	.target	sm_90a

	.elftype	@"ET_EXEC"


//--------------------- .note.nv.tkinfo           --------------------------
	.section	.note.nv.tkinfo,"",@"SHT_NOTE"
	.sectionflags	@"SHF_NOTE_NV_TKINFO"
	.tkinfo
        /*0018*/ 	.word	0x00000002
        /*0030*/ 	.string	""
        /*0030*/ 	.string	"ptxas"
        /*0030*/ 	.string	"Cuda compilation tools, release 13.0, V13.0.88"
        /*0030*/ 	.string	"Build cuda_13.0.r13.0/compiler.36424714_0"
        /*0030*/ 	.string	"-arch sm_90a -m 64 "



//--------------------- .note.nv.cuinfo           --------------------------
	.section	.note.nv.cuinfo,"",@"SHT_NOTE"
	.sectionflags	@"SHF_NOTE_NV_CUINFO"
        /*0018*/ 	.short	0x0002
        /*001a*/ 	.short	0x005a
        /*001c*/ 	.short	0x0082
	.zero		2


//--------------------- .nv.info                  --------------------------
	.section	.nv.info,"",@"SHT_CUDA_INFO"
	.align	4


	//----- nvinfo : EIATTR_REGCOUNT
	.align		4
        /*0000*/ 	.byte	0x04, 0x2f
        /*0002*/ 	.short	(.L_16 - .L_15)
	.align		4
.L_15:
        /*0004*/ 	.word	index@(_ZN7cutlass13device_kernelINS_4fmha6kernel13FmhaKernelTmaINS1_10collective15FmhaMainloopTmaINS_6half_tEfN4cute5tupleIJNS7_1CILi64EEESA_NS9_ILi48EEEEEENS4_14ResidualFusionEJEEENS4_15FmhaFwdEpilogueIS6_fNS8_IJSA_SB_SA_EEEEEJEEEEEvNT_6ParamsE)
        /*0008*/ 	.word	0x0000005a


	//----- nvinfo : EIATTR_FRAME_SIZE
	.align		4
.L_16:
        /*000c*/ 	.byte	0x04, 0x11
        /*000e*/ 	.short	(.L_18 - .L_17)
	.align		4
.L_17:
        /*0010*/ 	.word	index@($__internal_0_$__cuda_sm20_rcp_rn_f32_slowpath)
        /*0014*/ 	.word	0x00000000


	//----- nvinfo : EIATTR_FRAME_SIZE
	.align		4
.L_18:
        /*0018*/ 	.byte	0x04, 0x11
        /*001a*/ 	.short	(.L_20 - .L_19)
	.align		4
.L_19:
        /*001c*/ 	.word	index@(_ZN7cutlass13device_kernelINS_4fmha6kernel13FmhaKernelTmaINS1_10collective15FmhaMainloopTmaINS_6half_tEfN4cute5tupleIJNS7_1CILi64EEESA_NS9_ILi48EEEEEENS4_14ResidualFusionEJEEENS4_15FmhaFwdEpilogueIS6_fNS8_IJSA_SB_SA_EEEEEJEEEEEvNT_6ParamsE)
        /*0020*/ 	.word	0x00000000


	//----- nvinfo : EIATTR_MIN_STACK_SIZE
	.align		4
.L_20:
        /*0024*/ 	.byte	0x04, 0x12
        /*0026*/ 	.short	(.L_22 - .L_21)
	.align		4
.L_21:
        /*0028*/ 	.word	index@(_ZN7cutlass13device_kernelINS_4fmha6kernel13FmhaKernelTmaINS1_10collective15FmhaMainloopTmaINS_6half_tEfN4cute5tupleIJNS7_1CILi64EEESA_NS9_ILi48EEEEEENS4_14ResidualFusionEJEEENS4_15FmhaFwdEpilogueIS6_fNS8_IJSA_SB_SA_EEEEEJEEEEEvNT_6ParamsE)
        /*002c*/ 	.word	0x00000000
.L_22:


//--------------------- .nv.compat                --------------------------
	.section	.nv.compat,"",@"SHT_CUDA_COMPAT_INFO"
	.align	4
        /*0000*/ 	.byte	0x02, 0x09, 0x01, 0x00, 0x02, 0x02, 0x04, 0x00, 0x02, 0x05, 0x05, 0x00, 0x03, 0x07, 0x01, 0x01
        /*0010*/ 	.byte	0x02, 0x03, 0x01, 0x00, 0x02, 0x06, 0x01, 0x00, 0x04, 0x0b, 0x08, 0x00, 0x00, 0x00, 0x00, 0x00
        /*0020*/ 	.byte	0x00, 0x00, 0x00, 0x00


//--------------------- .nv.info._ZN7cutlass13device_kernelINS_4fmha6kernel13FmhaKernelTmaINS1_10collective15FmhaMainloopTmaINS_6half_tEfN4cute5tupleIJNS7_1CILi64EEESA_NS9_ILi48EEEEEENS4_14ResidualFusionEJEEENS4_15FmhaFwdEpilogueIS6_fNS8_IJSA_SB_SA_EEEEEJEEEEEvNT_6ParamsE --------------------------
	.section	.nv.info._ZN7cutlass13device_kernelINS_4fmha6kernel13FmhaKernelTmaINS1_10collective15FmhaMainloopTmaINS_6half_tEfN4cute5tupleIJNS7_1CILi64EEESA_NS9_ILi48EEEEEENS4_14ResidualFusionEJEEENS4_15FmhaFwdEpilogueIS6_fNS8_IJSA_SB_SA_EEEEEJEEEEEvNT_6ParamsE,"",@"SHT_CUDA_INFO"
	.sectionflags	@""
	.align	4


	//----- nvinfo : EIATTR_CUDA_API_VERSION
	.align		4
        /*0000*/ 	.byte	0x04, 0x37
        /*0002*/ 	.short	(.L_24 - .L_23)
.L_23:
        /*0004*/ 	.word	0x00000082


	//----- nvinfo : EIATTR_KPARAM_INFO
	.align		4
.L_24:
        /*0008*/ 	.byte	0x04, 0x17
        /*000a*/ 	.short	(.L_26 - .L_25)
.L_25:
        /*000c*/ 	.word	0x00000000
        /*0010*/ 	.short	0x0000
        /*0012*/ 	.short	0x0070
        /*0014*/ 	.byte	0x00, 0xf0, 0x01, 0x20


	//----- nvinfo : EIATTR_SPARSE_MMA_MASK
	.align		4
.L_26:
        /*0018*/ 	.byte	0x03, 0x50
        /*001a*/ 	.short	0x0000


	//----- nvinfo : EIATTR_MAXREG_COUNT
	.align		4
        /*001c*/ 	.byte	0x03, 0x1b
        /*001e*/ 	.short	0x00ff


	//----- nvinfo : EIATTR_NUM_BARRIERS
	.align		4
        /*0020*/ 	.byte	0x02, 0x4c
        /*0022*/ 	.byte	0x02
	.zero		1


	//----- nvinfo : EIATTR_EXTERNS
	.align		4
        /*0024*/ 	.byte	0x04, 0x0f
        /*0026*/ 	.short	(.L_28 - .L_27)


	//   ....[0]....
	.align		4
.L_27:
        /*0028*/ 	.word	index@(__assertfail)


	//----- nvinfo : EIATTR_MERCURY_ISA_VERSION
	.align		4
.L_28:
        /*002c*/ 	.byte	0x03, 0x5f
        /*002e*/ 	.short	0x0101


	//----- nvinfo : EIATTR_COOP_GROUP_MASK_REGIDS
	.align		4
        /*0030*/ 	.byte	0x04, 0x29
        /*0032*/ 	.short	(.L_30 - .L_29)


	//   ....[0]....
.L_29:
        /*0034*/ 	.word	0xffffffff


	//   ....[1]....
        /*0038*/ 	.word	0xffffffff


	//   ....[2]....
        /*003c*/ 	.word	0xffffffff


	//   ....[3]....
        /*0040*/ 	.word	0xffffffff


	//   ....[4]....
        /*0044*/ 	.word	0xffffffff


	//   ....[5]....
        /*0048*/ 	.word	0xffffffff


	//   ....[6]....
        /*004c*/ 	.word	0xffffffff


	//   ....[7]....
        /*0050*/ 	.word	0xffffffff


	//   ....[8]....
        /*0054*/ 	.word	0xffffffff


	//   ....[9]....
        /*0058*/ 	.word	0xffffffff


	//   ....[10]....
        /*005c*/ 	.word	0xffffffff


	//   ....[11]....
        /*0060*/ 	.word	0xffffffff


	//   ....[12]....
        /*0064*/ 	.word	0xffffffff


	//   ....[13]....
        /*0068*/ 	.word	0xffffffff


	//   ....[14]....
        /*006c*/ 	.word	0xffffffff


	//   ....[15]....
        /*0070*/ 	.word	0xffffffff


	//   ....[16]....
        /*0074*/ 	.word	0xffffffff


	//   ....[17]....
        /*0078*/ 	.word	0xffffffff


	//   ....[18]....
        /*007c*/ 	.word	0xffffffff


	//   ....[19]....
        /*0080*/ 	.word	0xffffffff


	//   ....[20]....
        /*0084*/ 	.word	0xffffffff


	//----- nvinfo : EIATTR_COOP_GROUP_INSTR_OFFSETS
	.align		4
.L_30:
        /*0088*/ 	.byte	0x04, 0x28
        /*008a*/ 	.short	(.L_32 - .L_31)


	//   ....[0]....
.L_31:
        /*008c*/ 	.word	0x00000050


	//   ....[1]....
        /*0090*/ 	.word	0x00000140


	//   ....[2]....
        /*0094*/ 	.word	0x00000270


	//   ....[3]....
        /*0098*/ 	.word	0x00000410


	//   ....[4]....
        /*009c*/ 	.word	0x00000590


	//   ....[5]....
        /*00a0*/ 	.word	0x00001d50


	//   ....[6]....
        /*00a4*/ 	.word	0x00001e30


	//   ....[7]....
        /*00a8*/ 	.word	0x00001f10


	//   ....[8]....
        /*00ac*/ 	.word	0x00002090


	//   ....[9]....
        /*00b0*/ 	.word	0x00003890


	//   ....[10]....
        /*00b4*/ 	.word	0x000038b0


	//   ....[11]....
        /*00b8*/ 	.word	0x000038e0


	//   ....[12]....
        /*00bc*/ 	.word	0x00003910


	//   ....[13]....
        /*00c0*/ 	.word	0x00005d60


	//   ....[14]....
        /*00c4*/ 	.word	0x00005d90


	//   ....[15]....
        /*00c8*/ 	.word	0x00005dc0


	//   ....[16]....
        /*00cc*/ 	.word	0x00005e10


	//   ....[17]....
        /*00d0*/ 	.word	0x00007820


	//   ....[18]....
        /*00d4*/ 	.word	0x00007860


	//   ....[19]....
        /*00d8*/ 	.word	0x000078a0


	//   ....[20]....
        /*00dc*/ 	.word	0x000078b0


	//----- nvinfo : EIATTR_SYSCALL_OFFSETS
	.align		4
.L_32:
        /*00e0*/ 	.byte	0x04, 0x46
        /*00e2*/ 	.short	(.L_34 - .L_33)


	//   ....[0]....
.L_33:
        /*00e4*/ 	.word	0x00008190


	//   ....[1]....
        /*00e8*/ 	.word	0x000082b0


	//----- nvinfo : EIATTR_MBARRIER_INSTR_OFFSETS
	.align		4
.L_34:
        /*00ec*/ 	.byte	0x04, 0x39
        /*00ee*/ 	.short	(.L_36 - .L_35)


	//   ....[0]....
.L_35:
        /*00f0*/ 	.word	0x00000240
        /*00f4*/ 	.word	0x000000ff
        /*00f8*/ 	.word	0x00007840
        /*00fc*/ 	.short	0x0100
        /*00fe*/ 	.byte	0x08
	.zero		1


	//   ....[1]....
        /*0100*/ 	.word	0x00000250
        /*0104*/ 	.word	0x000000ff
        /*0108*/ 	.word	0x00007848
        /*010c*/ 	.short	0x0100
        /*010e*/ 	.byte	0x08
	.zero		1


	//   ....[2]....
        /*0110*/ 	.word	0x00000380
        /*0114*/ 	.word	0x000000ff
        /*0118*/ 	.word	0x00007800
        /*011c*/ 	.short	0x0100
        /*011e*/ 	.byte	0x08
	.zero		1


	//   ....[3]....
        /*0120*/ 	.word	0x00000390
        /*0124*/ 	.word	0x000000ff
        /*0128*/ 	.word	0x00007820
        /*012c*/ 	.short	0x0100
        /*012e*/ 	.byte	0x08
	.zero		1


	//   ....[4]....
        /*0130*/ 	.word	0x000003a0
        /*0134*/ 	.word	0x000000ff
        /*0138*/ 	.word	0x00007808
        /*013c*/ 	.short	0x0100
        /*013e*/ 	.byte	0x08
	.zero		1


	//   ....[5]....
        /*0140*/ 	.word	0x000003b0
        /*0144*/ 	.word	0x000000ff
        /*0148*/ 	.word	0x00007828
        /*014c*/ 	.short	0x0100
        /*014e*/ 	.byte	0x08
	.zero		1


	//   ....[6]....
        /*0150*/ 	.word	0x000003c0
        /*0154*/ 	.word	0x000000ff
        /*0158*/ 	.word	0x00007810
        /*015c*/ 	.short	0x0100
        /*015e*/ 	.byte	0x08
	.zero		1


	//   ....[7]....
        /*0160*/ 	.word	0x000003d0
        /*0164*/ 	.word	0x000000ff
        /*0168*/ 	.word	0x00007830
        /*016c*/ 	.short	0x0100
        /*016e*/ 	.byte	0x08
	.zero		1


	//   ....[8]....
        /*0170*/ 	.word	0x000003e0
        /*0174*/ 	.word	0x000000ff
        /*0178*/ 	.word	0x00007818
        /*017c*/ 	.short	0x0100
        /*017e*/ 	.byte	0x08
	.zero		1


	//   ....[9]....
        /*0180*/ 	.word	0x000003f0
        /*0184*/ 	.word	0x000000ff
        /*0188*/ 	.word	0x00007838
        /*018c*/ 	.short	0x0100
        /*018e*/ 	.byte	0x08
	.zero		1


	//   ....[10]....
        /*0190*/ 	.word	0x00000520
        /*0194*/ 	.word	0x000000ff
        /*0198*/ 	.word	0x00007850
        /*019c*/ 	.short	0x0100
        /*019e*/ 	.byte	0x08
	.zero		1


	//   ....[11]....
        /*01a0*/ 	.word	0x00000530
        /*01a4*/ 	.word	0x000000ff
        /*01a8*/ 	.word	0x00007868
        /*01ac*/ 	.short	0x0100
        /*01ae*/ 	.byte	0x08
	.zero		1


	//   ....[12]....
        /*01b0*/ 	.word	0x00000540
        /*01b4*/ 	.word	0x000000ff
        /*01b8*/ 	.word	0x00007858
        /*01bc*/ 	.short	0x0100
        /*01be*/ 	.byte	0x08
	.zero		1


	//   ....[13]....
        /*01c0*/ 	.word	0x00000550
        /*01c4*/ 	.word	0x000000ff
        /*01c8*/ 	.word	0x00007870
        /*01cc*/ 	.short	0x0100
        /*01ce*/ 	.byte	0x08
	.zero		1


	//   ....[14]....
        /*01d0*/ 	.word	0x00000560
        /*01d4*/ 	.word	0x000000ff
        /*01d8*/ 	.word	0x00007860
        /*01dc*/ 	.short	0x0100
        /*01de*/ 	.byte	0x08
	.zero		1


	//   ....[15]....
        /*01e0*/ 	.word	0x00000570
        /*01e4*/ 	.word	0x000000ff
        /*01e8*/ 	.word	0x00007878
        /*01ec*/ 	.short	0x0100
        /*01ee*/ 	.byte	0x08
	.zero		1


	//   ....[16]....
        /*01f0*/ 	.word	0x000006e0
        /*01f4*/ 	.word	0x00000003
        /*01f8*/ 	.word	0x00007848
        /*01fc*/ 	.short	0x010a
        /*01fe*/ 	.byte	0x3f
	.zero		1


	//   ....[17]....
        /*0200*/ 	.word	0x00000a70
        /*0204*/ 	.word	0x00000000
        /*0208*/ 	.word	0x00007820
        /*020c*/ 	.short	0x010a
        /*020e*/ 	.byte	0x3f
	.zero		1


	//   ....[18]....
        /*0210*/ 	.word	0x00000d00
        /*0214*/ 	.word	0x00000000
        /*0218*/ 	.word	0x00007820
        /*021c*/ 	.short	0x010a
        /*021e*/ 	.byte	0x3f
	.zero		1


	//   ....[19]....
        /*0220*/ 	.word	0x00001000
        /*0224*/ 	.word	0x00000002
        /*0228*/ 	.word	0x00007820
        /*022c*/ 	.short	0x010a
        /*022e*/ 	.byte	0x3f
	.zero		1


	//   ....[20]....
        /*0230*/ 	.word	0x000012f0
        /*0234*/ 	.word	0x00000009
        /*0238*/ 	.word	0x00007820
        /*023c*/ 	.short	0x010a
        /*023e*/ 	.byte	0x3f
	.zero		1


	//   ....[21]....
        /*0240*/ 	.word	0x00001600
        /*0244*/ 	.word	0x00000002
        /*0248*/ 	.word	0x00007840
        /*024c*/ 	.short	0x010a
        /*024e*/ 	.byte	0x3f
	.zero		1


	//   ....[22]....
        /*0250*/ 	.word	0x00001620
        /*0254*/ 	.word	0x00000002
        /*0258*/ 	.word	0x00007800
        /*025c*/ 	.short	0x010a
        /*025e*/ 	.byte	0x3f
	.zero		1


	//   ....[23]....
        /*0260*/ 	.word	0x00002400
        /*0264*/ 	.word	0x00000002
        /*0268*/ 	.word	0x00007808
        /*026c*/ 	.short	0x010a
        /*026e*/ 	.byte	0x3f
	.zero		1


	//   ....[24]....
        /*0270*/ 	.word	0x000030f0
        /*0274*/ 	.word	0x00000013
        /*0278*/ 	.word	0x00000000
        /*027c*/ 	.short	0x0101
        /*027e*/ 	.byte	0x3f
	.zero		1


	//   ....[25]....
        /*0280*/ 	.word	0x000031c0
        /*0284*/ 	.word	0x0000000f
        /*0288*/ 	.word	0x00007800
        /*028c*/ 	.short	0x010a
        /*028e*/ 	.byte	0x3f
	.zero		1


	//   ....[26]....
        /*0290*/ 	.word	0x00003380
        /*0294*/ 	.word	0x0000000e
        /*0298*/ 	.word	0x00007820
        /*029c*/ 	.short	0x010a
        /*029e*/ 	.byte	0x3f
	.zero		1


	//   ....[27]....
        /*02a0*/ 	.word	0x00003920
        /*02a4*/ 	.word	0x00000017
        /*02a8*/ 	.word	0x00000000
        /*02ac*/ 	.short	0x0101
        /*02ae*/ 	.byte	0x3f
	.zero		1


	//   ....[28]....
        /*02b0*/ 	.word	0x00003930
        /*02b4*/ 	.word	0x00000053
        /*02b8*/ 	.word	0x00007800
        /*02bc*/ 	.short	0x010a
        /*02be*/ 	.byte	0x3f
	.zero		1


	//   ....[29]....
        /*02c0*/ 	.word	0x00004e10
        /*02c4*/ 	.word	0x00000014
        /*02c8*/ 	.word	0x00000000
        /*02cc*/ 	.short	0x0101
        /*02ce*/ 	.byte	0x3f
	.zero		1


	//   ....[30]....
        /*02d0*/ 	.word	0x00004e90
        /*02d4*/ 	.word	0x00000013
        /*02d8*/ 	.word	0x00007820
        /*02dc*/ 	.short	0x010a
        /*02de*/ 	.byte	0x3f
	.zero		1


	//   ....[31]....
        /*02e0*/ 	.word	0x00005240
        /*02e4*/ 	.word	0x0000000f
        /*02e8*/ 	.word	0x00007800
        /*02ec*/ 	.short	0x010a
        /*02ee*/ 	.byte	0x3f
	.zero		1


	//   ....[32]....
        /*02f0*/ 	.word	0x00005440
        /*02f4*/ 	.word	0x0000000e
        /*02f8*/ 	.word	0x00007820
        /*02fc*/ 	.short	0x010a
        /*02fe*/ 	.byte	0x3f
	.zero		1


	//   ....[33]....
        /*0300*/ 	.word	0x00005e00
        /*0304*/ 	.word	0x00000016
        /*0308*/ 	.word	0x00000000
        /*030c*/ 	.short	0x0101
        /*030e*/ 	.byte	0x3f
	.zero		1


	//   ....[34]....
        /*0310*/ 	.word	0x00005e90
        /*0314*/ 	.word	0x00000053
        /*0318*/ 	.word	0x00007800
        /*031c*/ 	.short	0x010a
        /*031e*/ 	.byte	0x3f
	.zero		1


	//   ....[35]....
        /*0320*/ 	.word	0x000073c0
        /*0324*/ 	.word	0x00000004
        /*0328*/ 	.word	0x00000000
        /*032c*/ 	.short	0x0101
        /*032e*/ 	.byte	0x3f
	.zero		1


	//   ....[36]....
        /*0330*/ 	.word	0x00007440
        /*0334*/ 	.word	0x00000004
        /*0338*/ 	.word	0x00007820
        /*033c*/ 	.short	0x010a
        /*033e*/ 	.byte	0x3f
	.zero		1


	//   ....[37]....
        /*0340*/ 	.word	0x00008af0
        /*0344*/ 	.word	0x00000003
        /*0348*/ 	.word	0x00007848
        /*034c*/ 	.short	0x010a
        /*034e*/ 	.byte	0x3f
	.zero		1


	//   ....[38]....
        /*0350*/ 	.word	0x00008b40
        /*0354*/ 	.word	0x00000000
        /*0358*/ 	.word	0x00007820
        /*035c*/ 	.short	0x010a
        /*035e*/ 	.byte	0x3f
	.zero		1


	//   ....[39]....
        /*0360*/ 	.word	0x00008b90
        /*0364*/ 	.word	0x00000000
        /*0368*/ 	.word	0x00007820
        /*036c*/ 	.short	0x010a
        /*036e*/ 	.byte	0x3f
	.zero		1


	//   ....[40]....
        /*0370*/ 	.word	0x00008be0
        /*0374*/ 	.word	0x00000002
        /*0378*/ 	.word	0x00007820
        /*037c*/ 	.short	0x010a
        /*037e*/ 	.byte	0x3f
	.zero		1


	//   ....[41]....
        /*0380*/ 	.word	0x00008c30
        /*0384*/ 	.word	0x00000009
        /*0388*/ 	.word	0x00007820
        /*038c*/ 	.short	0x010a
        /*038e*/ 	.byte	0x3f
	.zero		1


	//   ....[42]....
        /*0390*/ 	.word	0x00008c80
        /*0394*/ 	.word	0x00000002
        /*0398*/ 	.word	0x00007840
        /*039c*/ 	.short	0x010a
        /*039e*/ 	.byte	0x3f
	.zero		1


	//   ....[43]....
        /*03a0*/ 	.word	0x00008cd0
        /*03a4*/ 	.word	0x00000002
        /*03a8*/ 	.word	0x00007800
        /*03ac*/ 	.short	0x010a
        /*03ae*/ 	.byte	0x3f
	.zero		1


	//   ....[44]....
        /*03b0*/ 	.word	0x00008d20
        /*03b4*/ 	.word	0x00000002
        /*03b8*/ 	.word	0x00007808
        /*03bc*/ 	.short	0x010a
        /*03be*/ 	.byte	0x3f
	.zero		1


	//   ....[45]....
        /*03c0*/ 	.word	0x00008d70
        /*03c4*/ 	.word	0x0000000f
        /*03c8*/ 	.word	0x00007800
        /*03cc*/ 	.short	0x010a
        /*03ce*/ 	.byte	0x3f
	.zero		1


	//   ....[46]....
        /*03d0*/ 	.word	0x00008dc0
        /*03d4*/ 	.word	0x0000000e
        /*03d8*/ 	.word	0x00007820
        /*03dc*/ 	.short	0x010a
        /*03de*/ 	.byte	0x3f
	.zero		1


	//   ....[47]....
        /*03e0*/ 	.word	0x00008e10
        /*03e4*/ 	.word	0x00000053
        /*03e8*/ 	.word	0x00007800
        /*03ec*/ 	.short	0x010a
        /*03ee*/ 	.byte	0x3f
	.zero		1


	//   ....[48]....
        /*03f0*/ 	.word	0x00008e60
        /*03f4*/ 	.word	0x00000013
        /*03f8*/ 	.word	0x00007820
        /*03fc*/ 	.short	0x010a
        /*03fe*/ 	.byte	0x3f
	.zero		1


	//   ....[49]....
        /*0400*/ 	.word	0x00008eb0
        /*0404*/ 	.word	0x0000000f
        /*0408*/ 	.word	0x00007800
        /*040c*/ 	.short	0x010a
        /*040e*/ 	.byte	0x3f
	.zero		1


	//   ....[50]....
        /*0410*/ 	.word	0x00008f00
        /*0414*/ 	.word	0x0000000e
        /*0418*/ 	.word	0x00007820
        /*041c*/ 	.short	0x010a
        /*041e*/ 	.byte	0x3f
	.zero		1


	//   ....[51]....
        /*0420*/ 	.word	0x00008f50
        /*0424*/ 	.word	0x00000053
        /*0428*/ 	.word	0x00007800
        /*042c*/ 	.short	0x010a
        /*042e*/ 	.byte	0x3f
	.zero		1


	//   ....[52]....
        /*0430*/ 	.word	0x00008fa0
        /*0434*/ 	.word	0x00000004
        /*0438*/ 	.word	0x00007820
        /*043c*/ 	.short	0x010a
        /*043e*/ 	.byte	0x3f
	.zero		1


	//----- nvinfo : EIATTR_NUM_MBARRIERS
	.align		4
.L_36:
        /*0440*/ 	.byte	0x03, 0x38
        /*0442*/ 	.short	0x0010


	//----- nvinfo : EIATTR_EXIT_INSTR_OFFSETS
	.align		4
        /*0444*/ 	.byte	0x04, 0x1c
        /*0446*/ 	.short	(.L_38 - .L_37)


	//   ....[0]....
.L_37:
        /*0448*/ 	.word	0x00008ae0


	//----- nvinfo : EIATTR_MAX_THREADS
	.align		4
.L_38:
        /*044c*/ 	.byte	0x04, 0x05
        /*044e*/ 	.short	(.L_40 - .L_39)
.L_39:
        /*0450*/ 	.word	0x00000080
        /*0454*/ 	.word	0x00000001
        /*0458*/ 	.word	0x00000001


	//----- nvinfo : EIATTR_CRS_STACK_SIZE
	.align		4
.L_40:
        /*045c*/ 	.byte	0x04, 0x1e
        /*045e*/ 	.short	(.L_42 - .L_41)
.L_41:
        /*0460*/ 	.word	0x00000000


	//----- nvinfo : EIATTR_CBANK_PARAM_SIZE
	.align		4
.L_42:
        /*0464*/ 	.byte	0x03, 0x19
        /*0466*/ 	.short	0x0870


	//----- nvinfo : EIATTR_PARAM_CBANK
	.align		4
        /*0468*/ 	.byte	0x04, 0x0a
        /*046a*/ 	.short	(.L_44 - .L_43)
	.align		4
.L_43:
        /*046c*/ 	.word	index@(.nv.constant0._ZN7cutlass13device_kernelINS_4fmha6kernel13FmhaKernelTmaINS1_10collective15FmhaMainloopTmaINS_6half_tEfN4cute5tupleIJNS7_1CILi64EEESA_NS9_ILi48EEEEEENS4_14ResidualFusionEJEEENS4_15FmhaFwdEpilogueIS6_fNS8_IJSA_SB_SA_EEEEEJEEEEEvNT_6ParamsE)
        /*0470*/ 	.short	0x0210
        /*0472*/ 	.short	0x0870


	//----- nvinfo : EIATTR_SW_WAR
	.align		4
.L_44:
        /*0474*/ 	.byte	0x04, 0x36
        /*0476*/ 	.short	(.L_46 - .L_45)
.L_45:
        /*0478*/ 	.word	0x00000008
.L_46:


//--------------------- .nv.callgraph             --------------------------
	.section	.nv.callgraph,"",@"SHT_CUDA_CALLGRAPH"
	.align	4
	.sectionentsize	8
	.align		4
        /*0000*/ 	.word	0x00000000
	.align		4
        /*0004*/ 	.word	0xffffffff
	.align		4
        /*0008*/ 	.word	index@(_ZN7cutlass13device_kernelINS_4fmha6kernel13FmhaKernelTmaINS1_10collective15FmhaMainloopTmaINS_6half_tEfN4cute5tupleIJNS7_1CILi64EEESA_NS9_ILi48EEEEEENS4_14ResidualFusionEJEEENS4_15FmhaFwdEpilogueIS6_fNS8_IJSA_SB_SA_EEEEEJEEEEEvNT_6ParamsE)
	.align		4
        /*000c*/ 	.word	index@(__assertfail)
	.align		4
        /*0010*/ 	.word	0x00000000
	.align		4
        /*0014*/ 	.word	0xfffffffe
	.align		4
        /*0018*/ 	.word	0x00000000
	.align		4
        /*001c*/ 	.word	0xfffffffd
	.align		4
        /*0020*/ 	.word	0x00000000
	.align		4
        /*0024*/ 	.word	0xfffffffc


//--------------------- .nv.constant4             --------------------------
	.section	.nv.constant4,"a",@progbits
	.align	8
	.align		8
.nv.constant4:
        /*0000*/ 	.dword	__assertfail
	.align		8
        /*0008*/ 	.dword	__unnamed_1
	.align		8
        /*0010*/ 	.dword	__unnamed_2
	.align		8
        /*0018*/ 	.dword	_ZN39_INTERNAL_93fccbfe_4_k_cu_838fcf1e_30094cuda3std3__45__cpo5beginE
	.align		8
        /*0020*/ 	.dword	_ZN39_INTERNAL_93fccbfe_4_k_cu_838fcf1e_30094cuda3std3__45__cpo3endE
	.align		8
        /*0028*/ 	.dword	_ZN39_INTERNAL_93fccbfe_4_k_cu_838fcf1e_30094cuda3std3__45__cpo6cbeginE
	.align		8
        /*0030*/ 	.dword	_ZN39_INTERNAL_93fccbfe_4_k_cu_838fcf1e_30094cuda3std3__45__cpo4cendE
	.align		8
        /*0038*/ 	.dword	_ZN39_INTERNAL_93fccbfe_4_k_cu_838fcf1e_30094cuda3std3__441_GLOBAL__N__93fccbfe_4_k_cu_838fcf1e_30096ignoreE
	.align		8
        /*0040*/ 	.dword	_ZN39_INTERNAL_93fccbfe_4_k_cu_838fcf1e_30094cuda3std3__419piecewise_constructE
	.align		8
        /*0048*/ 	.dword	_ZN39_INTERNAL_93fccbfe_4_k_cu_838fcf1e_30094cuda3std3__48in_placeE
	.align		8
        /*0050*/ 	.dword	_ZN39_INTERNAL_93fccbfe_4_k_cu_838fcf1e_30094cuda3std6ranges3__45__cpo4swapE
	.align		8
        /*0058*/ 	.dword	_ZN39_INTERNAL_93fccbfe_4_k_cu_838fcf1e_30094cuda3std6ranges3__45__cpo9iter_moveE
	.align		8
        /*0060*/ 	.dword	_ZN39_INTERNAL_93fccbfe_4_k_cu_838fcf1e_30094cute7productE
	.align		8
        /*0068*/ 	.dword	_ZN39_INTERNAL_93fccbfe_4_k_cu_838fcf1e_30094cute1_E
	.align		8
        /*0070*/ 	.dword	$str$23
	.align		8
        /*0078*/ 	.dword	$str$24


//--------------------- .text._ZN7cutlass13device_kernelINS_4fmha6kernel13FmhaKernelTmaINS1_10collective15FmhaMainloopTmaINS_6half_tEfN4cute5tupleIJNS7_1CILi64EEESA_NS9_ILi48EEEEEENS4_14ResidualFusionEJEEENS4_15FmhaFwdEpilogueIS6_fNS8_IJSA_SB_SA_EEEEEJEEEEEvNT_6ParamsE --------------------------
	.section	.text._ZN7cutlass13device_kernelINS_4fmha6kernel13FmhaKernelTmaINS1_10collective15FmhaMainloopTmaINS_6half_tEfN4cute5tupleIJNS7_1CILi64EEESA_NS9_ILi48EEEEEENS4_14ResidualFusionEJEEENS4_15FmhaFwdEpilogueIS6_fNS8_IJSA_SB_SA_EEEEEJEEEEEvNT_6ParamsE,"ax",@progbits
	.align	128
.text._ZN7cutlass13device_kernelINS_4fmha6kernel13FmhaKernelTmaINS1_10collective15FmhaMainloopTmaINS_6half_tEfN4cute5tupleIJNS7_1CILi64EEESA_NS9_ILi48EEEEEENS4_14ResidualFusionEJEEENS4_15FmhaFwdEpilogueIS6_fNS8_IJSA_SB_SA_EEEEEJEEEEEvNT_6ParamsE:
        .type           _ZN7cutlass13device_kernelINS_4fmha6kernel13FmhaKernelTmaINS1_10collective15FmhaMainloopTmaINS_6half_tEfN4cute5tupleIJNS7_1CILi64EEESA_NS9_ILi48EEEEEENS4_14ResidualFusionEJEEENS4_15FmhaFwdEpilogueIS6_fNS8_IJSA_SB_SA_EEEEEJEEEEEvNT_6ParamsE,@function
        .size           _ZN7cutlass13device_kernelINS_4fmha6kernel13FmhaKernelTmaINS1_10collective15FmhaMainloopTmaINS_6half_tEfN4cute5tupleIJNS7_1CILi64EEESA_NS9_ILi48EEEEEENS4_14ResidualFusionEJEEENS4_15FmhaFwdEpilogueIS6_fNS8_IJSA_SB_SA_EEEEEJEEEEEvNT_6ParamsE,(.L_x_95 - _ZN7cutlass13device_kernelINS_4fmha6kernel13FmhaKernelTmaINS1_10collective15FmhaMainloopTmaINS_6half_tEfN4cute5tupleIJNS7_1CILi64EEESA_NS9_ILi48EEEEEENS4_14ResidualFusionEJEEENS4_15FmhaFwdEpilogueIS6_fNS8_IJSA_SB_SA_EEEEEJEEEEEvNT_6ParamsE)
        .other          _ZN7cutlass13device_kernelINS_4fmha6kernel13FmhaKernelTmaINS1_10collective15FmhaMainloopTmaINS_6half_tEfN4cute5tupleIJNS7_1CILi64EEESA_NS9_ILi48EEEEEENS4_14ResidualFusionEJEEENS4_15FmhaFwdEpilogueIS6_fNS8_IJSA_SB_SA_EEEEEJEEEEEvNT_6ParamsE,@"STO_CUDA_ENTRY STV_DEFAULT"
_ZN7cutlass13device_kernelINS_4fmha6kernel13FmhaKernelTmaINS1_10collective15FmhaMainloopTmaINS_6half_tEfN4cute5tupleIJNS7_1CILi64EEESA_NS9_ILi48EEEEEENS4_14ResidualFusionEJEEENS4_15FmhaFwdEpilogueIS6_fNS8_IJSA_SB_SA_EEEEEJEEEEEvNT_6ParamsE:
[----:B------:R-:W1:Y:S01]  /*0000*/  LDC R1, c[0x0][0x28] ;  /* 0x00000a00ff017b82 */ /* 0x000e620000000800 */
[----:B------:R-:W2:Y:S01]  /*0010*/  S2R R16, SR_TID.X ;  /* 0x0000000000107919 */ /* 0x000ea20000002100 */
[----:B------:R-:W-:Y:S01]  /*0020*/  ELECT P0, URZ, PT ;  /* 0x00000000003f782f */ /* 0x000fe20003800000 */
[----:B------:R-:W-:Y:S01]  /*0030*/  BSSY B0, `(.L_x_0) ;  /* 0x0000010000007945 */ /* 0x000fe20003800000 */
[----:B--2---:R-:W-:-:S05]  /*0040*/  SHF.R.U32.HI R7, RZ, 0x5, R16 ;  /* 0x00000005ff077819 */ /* 0x004fca0000011610 */
[----:B------:R-:W2:Y:S02]  /*0050*/  SHFL.IDX PT, R0, R7, RZ, 0x1f ;  /* 0x00001fff07007589 */ /* 0x000ea400000e0000 */
[----:B--2---:R-:W-:-:S13]  /*0060*/  ISETP.NE.OR P0, PT, R0, RZ, !P0 ;  /* 0x000000ff0000720c */ /* 0x004fda0004705670 */
[----:B-1----:R-:W-:Y:S05]  /*0070*/  @P0 BRA `(.L_x_1) ;  /* 0x00000000002c0947 */ /* 0x002fea0003800000 */
[----:B------:R-:W-:Y:S02]  /*0080*/  ULDC.64 UR4, c[0x0][0x198] ;  /* 0x0000660000047ab9 */ /* 0x000fe40000000a00 */
[----:B------:R-:W-:Y:S02]  /*0090*/  UIADD3 UR6, UP0, UR4, 0xf0, URZ ;  /* 0x000000f004067890 */ /* 0x000fe4000ff1e03f */
[----:B------:R-:W-:Y:S02]  /*00a0*/  UIADD3 UR8, UP1, UR4, 0x1f0, URZ ;  /* 0x000001f004087890 */ /* 0x000fe4000ff3e03f */
[----:B------:R-:W-:Y:S02]  /*00b0*/  UIADD3 UR4, UP2, UR4, 0x2f0, URZ ;  /* 0x000002f004047890 */ /* 0x000fe4000ff5e03f */
[----:B------:R-:W-:Y:S02]  /*00c0*/  UIADD3.X UR7, URZ, UR5, URZ, UP0, !UPT ;  /* 0x000000053f077290 */ /* 0x000fe400087fe43f */
[----:B------:R-:W-:-:S02]  /*00d0*/  UIADD3.X UR9, URZ, UR5, URZ, UP1, !UPT ;  /* 0x000000053f097290 */ /* 0x000fc40008ffe43f */
[----:B------:R-:W-:-:S05]  /*00e0*/  UIADD3.X UR5, URZ, UR5, URZ, UP2, !UPT ;  /* 0x000000053f057290 */ /* 0x000fca00097fe43f */
[----:B------:R1:W-:Y:S02]  /*00f0*/  UTMACCTL.PF [UR6] ;  /* 0x00000000060079b9 */ /* 0x0003e40008040000 */
[----:B------:R1:W-:Y:S02]  /*0100*/  UTMACCTL.PF [UR8] ;  /* 0x00000000080079b9 */ /* 0x0003e40008040000 */
[----:B------:R1:W-:Y:S02]  /*0110*/  UTMACCTL.PF [UR4] ;  /* 0x00000000040079b9 */ /* 0x0003e40008040000 */
[----:B-1----:R-:W-:Y:S01]  /*0120*/  NOP ;  /* 0x0000000000007918 */ /* 0x002fe20000000000 */
.L_x_1:
[----:B------:R-:W-:Y:S05]  /*0130*/  BSYNC B0 ;  /* 0x0000000000007941 */ /* 0x000fea0003800000 */
.L_x_0:
[----:B------:R-:W1:Y:S02]  /*0140*/  SHFL.IDX PT, R0, R7, RZ, 0x1f ;  /* 0x00001fff07007589 */ /* 0x000e6400000e0000 */
[----:B-1----:R-:W-:-:S13]  /*0150*/  ISETP.NE.AND P0, PT, R0, RZ, PT ;  /* 0x000000ff0000720c */ /* 0x002fda0003f05270 */
[----:B------:R-:W-:Y:S05]  /*0160*/  @P0 BRA `(.L_x_2) ;  /* 0x0000000000400947 */ /* 0x000fea0003800000 */
[----:B------:R-:W1:Y:S01]  /*0170*/  S2UR UR8, SR_CgaCtaId ;  /* 0x00000000000879c3 */ /* 0x000e620000008800 */
[----:B------:R-:W-:Y:S01]  /*0180*/  UMOV UR4, 0x400 ;  /* 0x0000040000047882 */ /* 0x000fe20000000000 */
[----:B------:R-:W-:Y:S01]  /*0190*/  UMOV UR5, 0x1 ;  /* 0x0000000100057882 */ /* 0x000fe20000000000 */
[----:B------:R-:W-:Y:S01]  /*01a0*/  UMOV UR6, 0x80 ;  /* 0x0000008000067882 */ /* 0x000fe20000000000 */
[----:B------:R-:W-:Y:S01]  /*01b0*/  ELECT P0, URZ, PT ;  /* 0x00000000003f782f */ /* 0x000fe20003800000 */
[----:B------:R-:W-:-:S04]  /*01c0*/  UIADD3 UR6, -UR6, 0x100000, URZ ;  /* 0x0010000006067890 */ /* 0x000fc8000fffe13f */
[----:B------:R-:W-:Y:S02]  /*01d0*/  USHF.L.U32 UR7, UR6, 0xb, URZ ;  /* 0x0000000b06077899 */ /* 0x000fe4000800063f */
[----:B------:R-:W-:Y:S02]  /*01e0*/  USHF.L.U32 UR6, UR6, 0x1, URZ ;  /* 0x0000000106067899 */ /* 0x000fe4000800063f */
[----:B-1----:R-:W-:Y:S02]  /*01f0*/  ULEA UR8, UR8, UR4, 0x18 ;  /* 0x0000000408087291 */ /* 0x002fe4000f8ec03f */
[----:B------:R-:W-:-:S04]  /*0200*/  UIADD3 UR4, -UR5, 0x100000, URZ ;  /* 0x0010000005047890 */ /* 0x000fc8000fffe13f */
[----:B------:R-:W-:Y:S02]  /*0210*/  USHF.L.U32 UR5, UR4, 0xb, URZ ;  /* 0x0000000b04057899 */ /* 0x000fe4000800063f */
[----:B------:R-:W-:Y:S01]  /*0220*/  USHF.L.U32 UR4, UR4, 0x1, URZ ;  /* 0x0000000104047899 */ /* 0x000fe2000800063f */
[----:B------:R-:W1:Y:S11]  /*0230*/  FENCE.VIEW.ASYNC.S ;  /* 0x00000000000073c6 */ /* 0x000e760000000000 */
[----:B-1----:R1:W2:Y:S01]  /*0240*/  SYNCS.EXCH.64 URZ, [UR8+0x7840], UR4 ;  /* 0x00784004083f75b2 */ /* 0x0022a20008000100 */
[----:B------:R1:W3:Y:S01]  /*0250*/  SYNCS.EXCH.64 URZ, [UR8+0x7848], UR6 ;  /* 0x00784806083f75b2 */ /* 0x0002e20008000100 */
[----:B------:R-:W-:Y:S01]  /*0260*/  NOP ;  /* 0x0000000000007918 */ /* 0x000fe20000000000 */
.L_x_2:
[----:B------:R-:W4:Y:S01]  /*0270*/  SHFL.IDX PT, R0, R7, RZ, 0x1f ;  /* 0x00001fff07007589 */ /* 0x000f2200000e0000 */
[----:B------:R-:W-:Y:S01]  /*0280*/  NOP ;  /* 0x0000000000007918 */ /* 0x000fe20000000000 */
[----:B----4-:R-:W-:-:S13]  /*0290*/  ISETP.NE.AND P0, PT, R0, RZ, PT ;  /* 0x000000ff0000720c */ /* 0x010fda0003f05270 */
[----:B------:R-:W-:Y:S05]  /*02a0*/  @P0 BRA `(.L_x_3) ;  /* 0x0000000000580947 */ /* 0x000fea0003800000 */
[----:B-1----:R-:W1:Y:S01]  /*02b0*/  S2UR UR5, SR_CgaCtaId ;  /* 0x00000000000579c3 */ /* 0x002e620000008800 */
[----:B------:R-:W-:Y:S01]  /*02c0*/  UMOV UR4, 0x400 ;  /* 0x0000040000047882 */ /* 0x000fe20000000000 */
[----:B------:R-:W-:Y:S01]  /*02d0*/  UMOV UR6, 0x1 ;  /* 0x0000000100067882 */ /* 0x000fe20000000000 */
[----:B------:R-:W-:Y:S01]  /*02e0*/  UMOV UR7, 0x80 ;  /* 0x0000008000077882 */ /* 0x000fe20000000000 */
[----:B------:R-:W-:Y:S01]  /*02f0*/  ELECT P0, URZ, PT ;  /* 0x00000000003f782f */ /* 0x000fe20003800000 */
[----:B-1----:R-:W-:Y:S02]  /*0300*/  ULEA UR8, UR5, UR4, 0x18 ;  /* 0x0000000405087291 */ /* 0x002fe4000f8ec03f */
[----:B------:R-:W-:-:S04]  /*0310*/  UIADD3 UR4, -UR6, 0x100000, URZ ;  /* 0x0010000006047890 */ /* 0x000fc8000fffe13f */
[----:B------:R-:W-:Y:S02]  /*0320*/  USHF.L.U32 UR5, UR4, 0xb, URZ ;  /* 0x0000000b04057899 */ /* 0x000fe4000800063f */
[----:B------:R-:W-:Y:S02]  /*0330*/  USHF.L.U32 UR4, UR4, 0x1, URZ ;  /* 0x0000000104047899 */ /* 0x000fe4000800063f */
[----:B------:R-:W-:-:S04]  /*0340*/  UIADD3 UR6, -UR7, 0x100000, URZ ;  /* 0x0010000007067890 */ /* 0x000fc8000fffe13f */
[----:B------:R-:W-:Y:S02]  /*0350*/  USHF.L.U32 UR7, UR6, 0xb, URZ ;  /* 0x0000000b06077899 */ /* 0x000fe4000800063f */
[----:B------:R-:W-:Y:S01]  /*0360*/  USHF.L.U32 UR6, UR6, 0x1, URZ ;  /* 0x0000000106067899 */ /* 0x000fe2000800063f */
[----:B------:R-:W1:Y:S03]  /*0370*/  FENCE.VIEW.ASYNC.S ;  /* 0x00000000000073c6 */ /* 0x000e660000000000 */
[----:B-1----:R4:W1:Y:S08]  /*0380*/  SYNCS.EXCH.64 URZ, [UR8+0x7800], UR4 ;  /* 0x00780004083f75b2 */ /* 0x0028700008000100 */
[----:B------:R4:W1:Y:S01]  /*0390*/  SYNCS.EXCH.64 URZ, [UR8+0x7820], UR6 ;  /* 0x00782006083f75b2 */ /* 0x0008620008000100 */
[----:B------:R4:W1:Y:S01]  /*03a0*/  SYNCS.EXCH.64 URZ, [UR8+0x7808], UR4 ;  /* 0x00780804083f75b2 */ /* 0x0008620008000100 */
[----:B------:R4:W1:Y:S01]  /*03b0*/  SYNCS.EXCH.64 URZ, [UR8+0x7828], UR6 ;  /* 0x00782806083f75b2 */ /* 0x0008620008000100 */
[----:B------:R4:W1:Y:S01]  /*03c0*/  SYNCS.EXCH.64 URZ, [UR8+0x7810], UR4 ;  /* 0x00781004083f75b2 */ /* 0x0008620008000100 */
[----:B------:R4:W1:Y:S01]  /*03d0*/  SYNCS.EXCH.64 URZ, [UR8+0x7830], UR6 ;  /* 0x00783006083f75b2 */ /* 0x0008620008000100 */
[----:B------:R4:W1:Y:S01]  /*03e0*/  SYNCS.EXCH.64 URZ, [UR8+0x7818], UR4 ;  /* 0x00781804083f75b2 */ /* 0x0008620008000100 */
[----:B------:R4:W1:Y:S02]  /*03f0*/  SYNCS.EXCH.64 URZ, [UR8+0x7838], UR6 ;  /* 0x00783806083f75b2 */ /* 0x0008640008000100 */
[----:B----4-:R-:W-:Y:S01]  /*0400*/  NOP ;  /* 0x0000000000007918 */ /* 0x010fe20000000000 */
.L_x_3:
        /* <DEDUP_REMOVED lines=22> */
[----:B------:R4:W1:Y:S02]  /*0570*/  SYNCS.EXCH.64 URZ, [UR8+0x7878], UR6 ;  /* 0x00787806083f75b2 */ /* 0x0008640008000100 */
[----:B----4-:R-:W-:Y:S01]  /*0580*/  NOP ;  /* 0x0000000000007918 */ /* 0x010fe20000000000 */
.L_x_4:
[----:B------:R-:W4:Y:S01]  /*0590*/  SHFL.IDX PT, R7, R7, RZ, 0x1f ;  /* 0x00001fff07077589 */ /* 0x000f2200000e0000 */
[----:B------:R-:W-:Y:S02]  /*05a0*/  ELECT P0, URZ, PT ;  /* 0x00000000003f782f */ /* 0x000fe40003800000 */
[----:B------:R-:W-:Y:S01]  /*05b0*/  SHF.R.S32.HI R3, RZ, 0x1f, R16 ;  /* 0x0000001fff037819 */ /* 0x000fe20000011410 */
[----:B------:R-:W-:Y:S01]  /*05c0*/  NOP ;  /* 0x0000000000007918 */ /* 0x000fe20000000000 */
[----:B------:R-:W4:Y:S01]  /*05d0*/  S2UR UR36, SR_CTAID.Y ;  /* 0x00000000002479c3 */ /* 0x000f220000002600 */
[----:B------:R-:W-:Y:S01]  /*05e0*/  BSSY B0, `(.L_x_5) ;  /* 0x0000032000007945 */ /* 0x000fe20003800000 */
[----:B------:R-:W-:Y:S01]  /*05f0*/  LEA.HI R3, R3, R16, RZ, 0x7 ;  /* 0x0000001003037211 */ /* 0x000fe200078f38ff */
[----:B------:R-:W-:-:S03]  /*0600*/  IMAD.MOV.U32 R6, RZ, RZ, RZ ;  /* 0x000000ffff067224 */ /* 0x000fc600078e00ff */
[----:B------:R-:W-:Y:S02]  /*0610*/  LOP3.LUT R3, R3, 0xffffff80, RZ, 0xc0, !PT ;  /* 0xffffff8003037812 */ /* 0x000fe400078ec0ff */
[----:B------:R-:W4:Y:S03]  /*0620*/  S2UR UR37, SR_CTAID.Z ;  /* 0x00000000002579c3 */ /* 0x000f260000002700 */
[----:B------:R-:W-:-:S05]  /*0630*/  IMAD.IADD R8, R16, 0x1, -R3 ;  /* 0x0000000110087824 */ /* 0x000fca00078e0a03 */
[----:B-123--:R-:W-:Y:S01]  /*0640*/  BAR.SYNC.DEFER_BLOCKING 0x0 ;  /* 0x0000000000007b1d */ /* 0x00efe20000010000 */
[----:B----4-:R-:W-:-:S13]  /*0650*/  ISETP.EQ.AND P1, PT, R7, RZ, P0 ;  /* 0x000000ff0700720c */ /* 0x010fda0000722270 */
[----:B------:R-:W-:Y:S05]  /*0660*/  @!P1 BRA `(.L_x_6) ;  /* 0x0000000000a49947 */ /* 0x000fea0003800000 */
[----:B------:R-:W1:Y:S01]  /*0670*/  S2R R3, SR_CgaCtaId ;  /* 0x0000000000037919 */ /* 0x000e620000008800 */
[----:B------:R-:W-:Y:S01]  /*0680*/  IMAD.MOV.U32 R2, RZ, RZ, 0x1 ;  /* 0x00000001ff027424 */ /* 0x000fe200078e00ff */
[----:B------:R-:W-:Y:S02]  /*0690*/  MOV R0, 0x400 ;  /* 0x0000040000007802 */ /* 0x000fe40000000f00 */
[----:B------:R-:W-:Y:S02]  /*06a0*/  ISETP.NE.AND P3, PT, R8, RZ, PT ;  /* 0x000000ff0800720c */ /* 0x000fe40003f65270 */
[----:B------:R-:W-:Y:S02]  /*06b0*/  SHF.L.U32 R2, R2, 0x1f, RZ ;  /* 0x0000001f02027819 */ /* 0x000fe400000006ff */
[----:B-1----:R-:W-:Y:S02]  /*06c0*/  LEA R3, R3, R0, 0x18 ;  /* 0x0000000003037211 */ /* 0x002fe400078ec0ff */
[----:B------:R-:W1:Y:S02]  /*06d0*/  S2R R0, SR_CTAID.X ;  /* 0x0000000000007919 */ /* 0x000e640000002500 */
[----:B------:R-:W2:Y:S02]  /*06e0*/  SYNCS.PHASECHK.TRANS64.TRYWAIT P2, [R3+URZ+0x7848], R2 ;  /* 0x00784802030075a7 */ /* 0x000ea4000804017f */
[----:B-12---:R-:W-:Y:S05]  /*06f0*/  @!P2 BRA `(.L_x_7) ;  /* 0x0000008000fca947 */ /* 0x006fea0003800000 */
.L_x_74:
[----:B------:R-:W-:Y:S01]  /*0700*/  SHF.L.U32 R0, R0, 0x6, RZ ;  /* 0x0000000600007819 */ /* 0x000fe200000006ff */
[----:B------:R-:W-:Y:S06]  /*0710*/  @P3 BRA `(.L_x_8) ;  /* 0x0000000000143947 */ /* 0x000fec0003800000 */
[----:B------:R-:W-:Y:S01]  /*0720*/  LOP3.LUT P2, RZ, R16, 0x1f, RZ, 0xc0, !PT ;  /* 0x0000001f10ff7812 */ /* 0x000fe2000784c0ff */
[----:B-1----:R-:W-:-:S04]  /*0730*/  IMAD.MOV.U32 R2, RZ, RZ, 0x1800 ;  /* 0x00001800ff027424 */ /* 0x002fc800078e00ff */
[----:B------:R2:W-:Y:S08]  /*0740*/  SYNCS.ARRIVE.TRANS64 RZ, [R3+URZ+0x7840], R2 ;  /* 0x0078400203ff79a7 */ /* 0x0005f0000800003f */
[----:B------:R-:W-:Y:S05]  /*0750*/  @!P2 BRA `(.L_x_8) ;  /* 0x000000000004a947 */ /* 0x000fea0003800000 */
[----:B------:R-:W-:Y:S01]  /*0760*/  BPT.TRAP 0x1 ;  /* 0x000000040000795c */ /* 0x000fe20000300000 */
.L_x_8:
[----:B------:R-:W-:Y:S01]  /*0770*/  R2UR UR8, R3 ;  /* 0x00000000030872ca */ /* 0x000fe200000e0000 */
[----:B------:R-:W-:Y:S01]  /*0780*/  ULDC.64 UR4, c[0x0][0x198] ;  /* 0x0000660000047ab9 */ /* 0x000fe20000000a00 */
[----:B------:R-:W-:Y:S01]  /*0790*/  R2UR UR11, R0 ;  /* 0x00000000000b72ca */ /* 0x000fe200000e0000 */
[----:B------:R-:W-:Y:S01]  /*07a0*/  UIADD3 UR4, UP0, UR4, 0xf0, URZ ;  /* 0x000000f004047890 */ /* 0x000fe2000ff1e03f */
[----:B------:R-:W-:Y:S01]  /*07b0*/  UMOV UR6, 0x0 ;  /* 0x0000000000067882 */ /* 0x000fe20000000000 */
[----:B------:R-:W-:Y:S02]  /*07c0*/  UMOV UR7, 0x10000000 ;  /* 0x1000000000077882 */ /* 0x000fe40000000000 */
[----:B------:R-:W-:Y:S01]  /*07d0*/  UIADD3.X UR5, URZ, UR5, URZ, UP0, !UPT ;  /* 0x000000053f057290 */ /* 0x000fe200087fe43f */
[----:B------:R-:W-:Y:S01]  /*07e0*/  UMOV UR10, URZ ;  /* 0x0000003f000a7c82 */ /* 0x000fe20008000000 */
[----:B------:R-:W-:Y:S01]  /*07f0*/  UMOV UR12, UR36 ;  /* 0x00000024000c7c82 */ /* 0x000fe20008000000 */
[----:B------:R-:W-:Y:S01]  /*0800*/  UMOV UR13, UR37 ;  /* 0x00000025000d7c82 */ /* 0x000fe20008000000 */
[----:B------:R-:W-:-:S02]  /*0810*/  UMOV UR18, 0x10 ;  /* 0x0000001000127882 */ /* 0x000fc40000000000 */
[----:B------:R-:W-:Y:S02]  /*0820*/  UIADD3 UR9, UR8, 0x7840, URZ ;  /* 0x0000784008097890 */ /* 0x000fe4000fffe03f */
[----:B------:R-:W-:Y:S02]  /*0830*/  UIADD3 UR16, UR8, 0x800, URZ ;  /* 0x0000080008107890 */ /* 0x000fe4000fffe03f */
[----:B------:R-:W-:Y:S01]  /*0840*/  UIADD3 UR32, UR8, 0x1000, URZ ;  /* 0x0000100008207890 */ /* 0x000fe2000fffe03f */
[----:B------:R-:W-:Y:S01]  /*0850*/  UMOV UR20, UR36 ;  /* 0x0000002400147c82 */ /* 0x000fe20008000000 */
[----:B------:R-:W-:Y:S01]  /*0860*/  UMOV UR21, UR37 ;  /* 0x0000002500157c82 */ /* 0x000fe20008000000 */
[----:B------:R-:W-:Y:S01]  /*0870*/  UMOV UR19, UR11 ;  /* 0x0000000b00137c82 */ /* 0x000fe20008000000 */
[----:B------:R-:W-:Y:S01]  /*0880*/  UMOV UR17, UR9 ;  /* 0x0000000900117c82 */ /* 0x000fe20008000000 */
[----:B------:R-:W-:Y:S01]  /*0890*/  UMOV UR34, 0x20 ;  /* 0x0000002000227882 */ /* 0x000fe20000000000 */
[----:B------:R-:W-:Y:S01]  /*08a0*/  UMOV UR35, UR11 ;  /* 0x0000000b00237c82 */ /* 0x000fe20008000000 */
[----:B------:R3:W-:Y:S01]  /*08b0*/  UTMALDG.4D [UR8], [UR4], desc[UR6] ;  /* 0x00000608040075b4 */ /* 0x0007e20008019000 */
[----:B------:R-:W-:Y:S01]  /*08c0*/  UMOV UR33, UR9 ;  /* 0x0000000900217c82 */ /* 0x000fe20008000000 */
[----:B------:R3:W-:Y:S01]  /*08d0*/  UTMALDG.4D [UR16], [UR4], desc[UR6] ;  /* 0x00000610040075b4 */ /* 0x0007e20008019000 */
[----:B------:R3:W-:Y:S02]  /*08e0*/  UTMALDG.4D [UR32], [UR4], desc[UR6] ;  /* 0x00000620040075b4 */ /* 0x0007e40008019000 */
[----:B---3--:R-:W-:Y:S01]  /*08f0*/  NOP ;  /* 0x0000000000007918 */ /* 0x008fe20000000000 */
.L_x_6:
[----:B------:R-:W-:Y:S05]  /*0900*/  BSYNC B0 ;  /* 0x0000000000007941 */ /* 0x000fea0003800000 */
.L_x_5:
[----:B------:R-:W3:Y:S01]  /*0910*/  LDC R12, c[0x0][0x28c] ;  /* 0x0000a300ff0c7b82 */ /* 0x000ee20000000800 */
[----:B------:R-:W-:Y:S01]  /*0920*/  BSSY B0, `(.L_x_9) ;  /* 0x00000c9000007945 */ /* 0x000fe20003800000 */
[----:B------:R-:W-:Y:S01]  /*0930*/  IMAD.MOV.U32 R4, RZ, RZ, 0x1 ;  /* 0x00000001ff047424 */ /* 0x000fe200078e00ff */
[----:B------:R-:W-:Y:S01]  /*0940*/  MOV R0, 0x1 ;  /* 0x0000000100007802 */ /* 0x000fe20000000f00 */
[----:B---3--:R-:W-:-:S05]  /*0950*/  VIADD R18, R12, 0x3f ;  /* 0x0000003f0c127836 */ /* 0x008fca0000000000 */
[----:B-12---:R-:W-:-:S04]  /*0960*/  SHF.R.S32.HI R3, RZ, 0x1f, R18 ;  /* 0x0000001fff037819 */ /* 0x006fc80000011412 */
[----:B------:R-:W-:Y:S01]  /*0970*/  LEA.HI R18, R3, R18, RZ, 0x6 ;  /* 0x0000001203127211 */ /* 0x000fe200078f30ff */
[----:B------:R-:W-:-:S03]  /*0980*/  IMAD.MOV.U32 R3, RZ, RZ, RZ ;  /* 0x000000ffff037224 */ /* 0x000fc600078e00ff */
[----:B------:R-:W-:-:S05]  /*0990*/  SHF.R.S32.HI R5, RZ, 0x6, R18 ;  /* 0x00000006ff057819 */ /* 0x000fca0000011412 */
[----:B------:R-:W-:Y:S01]  /*09a0*/  IMAD.SHL.U32 R5, R5, 0x2, RZ ;  /* 0x0000000205057824 */ /* 0x000fe200078e00ff */
[----:B------:R-:W-:Y:S06]  /*09b0*/  @!P1 BRA `(.L_x_10) ;  /* 0x0000000800fc9947 */ /* 0x000fec0003800000 */
[----:B------:R-:W-:Y:S01]  /*09c0*/  ISETP.GE.AND P1, PT, R12, 0x1, PT ;  /* 0x000000010c00780c */ /* 0x000fe20003f26270 */
[----:B------:R-:W-:Y:S01]  /*09d0*/  IMAD.MOV.U32 R6, RZ, RZ, RZ ;  /* 0x000000ffff067224 */ /* 0x000fe200078e00ff */
[----:B------:R-:W-:Y:S02]  /*09e0*/  LOP3.LUT R11, R16, 0x1f, RZ, 0xc0, !PT ;  /* 0x0000001f100b7812 */ /* 0x000fe400078ec0ff */
[----:B------:R-:W-:-:S09]  /*09f0*/  MOV R3, RZ ;  /* 0x000000ff00037202 */ /* 0x000fd20000000f00 */
[----:B------:R-:W-:Y:S05]  /*0a00*/  @!P1 BRA `(.L_x_11) ;  /* 0x0000000400549947 */ /* 0x000fea0003800000 */
[----:B------:R-:W1:Y:S01]  /*0a10*/  S2R R3, SR_CgaCtaId ;  /* 0x0000000000037919 */ /* 0x000e620000008800 */
[----:B------:R-:W-:Y:S01]  /*0a20*/  MOV R0, 0x400 ;  /* 0x0000040000007802 */ /* 0x000fe20000000f00 */
[----:B------:R-:W-:Y:S01]  /*0a30*/  IMAD.MOV.U32 R2, RZ, RZ, 0x1 ;  /* 0x00000001ff027424 */ /* 0x000fe200078e00ff */
[----:B------:R-:W-:Y:S02]  /*0a40*/  ISETP.NE.AND P2, PT, R8, RZ, PT ;  /* 0x000000ff0800720c */ /* 0x000fe40003f45270 */
[----:B-1----:R-:W-:Y:S02]  /*0a50*/  LEA R0, R3, R0, 0x18 ;  /* 0x0000000003007211 */ /* 0x002fe400078ec0ff */
[----:B------:R-:W-:-:S04]  /*0a60*/  SHF.L.U32 R3, R2, 0x1f, RZ ;  /* 0x0000001f02037819 */ /* 0x000fc800000006ff */
[----:B------:R-:W1:Y:S02]  /*0a70*/  SYNCS.PHASECHK.TRANS64.TRYWAIT P1, [R0+URZ+0x7820], R3 ;  /* 0x00782003000075a7 */ /* 0x000e64000802017f */
[----:B-1----:R-:W-:Y:S05]  /*0a80*/  @!P1 BRA `(.L_x_12) ;  /* 0x00000080002c9947 */ /* 0x002fea0003800000 */
.L_x_75:
[----:B-1----:R-:W-:Y:S01]  /*0a90*/  IMAD.MOV.U32 R3, RZ, RZ, 0x1 ;  /* 0x00000001ff037424 */ /* 0x002fe200078e00ff */
[----:B------:R-:W-:Y:S06]  /*0aa0*/  @P2 BRA `(.L_x_13) ;  /* 0x0000000000142947 */ /* 0x000fec0003800000 */
[----:B------:R-:W-:Y:S01]  /*0ab0*/  ISETP.NE.AND P1, PT, R11, RZ, PT ;  /* 0x000000ff0b00720c */ /* 0x000fe20003f25270 */
[----:B------:R-:W-:-:S04]  /*0ac0*/  IMAD.MOV.U32 R9, RZ, RZ, 0x1800 ;  /* 0x00001800ff097424 */ /* 0x000fc800078e00ff */
[----:B------:R1:W-:Y:S08]  /*0ad0*/  SYNCS.ARRIVE.TRANS64 RZ, [R0+URZ+0x7800], R9 ;  /* 0x0078000900ff79a7 */ /* 0x0003f0000800003f */
[----:B------:R-:W-:Y:S05]  /*0ae0*/  @!P1 BRA `(.L_x_13) ;  /* 0x0000000000049947 */ /* 0x000fea0003800000 */
[----:B------:R-:W-:Y:S01]  /*0af0*/  BPT.TRAP 0x1 ;  /* 0x000000040000795c */ /* 0x000fe20000300000 */
.L_x_13:
[----:B-1----:R-:W1:Y:S01]  /*0b00*/  S2R R9, SR_CgaCtaId ;  /* 0x0000000000097919 */ /* 0x002e620000008800 */
[----:B------:R-:W-:Y:S01]  /*0b10*/  R2UR UR32, R0 ;  /* 0x00000000002072ca */ /* 0x000fe200000e0000 */
[----:B------:R-:W-:Y:S01]  /*0b20*/  ULDC.64 UR4, c[0x0][0x198] ;  /* 0x0000660000047ab9 */ /* 0x000fe20000000a00 */
[----:B------:R-:W-:Y:S01]  /*0b30*/  MOV R0, 0x400 ;  /* 0x0000040000007802 */ /* 0x000fe20000000f00 */
[----:B------:R-:W-:Y:S01]  /*0b40*/  UIADD3 UR4, UP0, UR4, 0x1f0, URZ ;  /* 0x000001f004047890 */ /* 0x000fe2000ff1e03f */
[----:B------:R-:W-:Y:S01]  /*0b50*/  MOV R6, 0x1 ;  /* 0x0000000100067802 */ /* 0x000fe20000000f00 */
[----:B------:R-:W-:Y:S01]  /*0b60*/  UMOV UR19, URZ ;  /* 0x0000003f00137c82 */ /* 0x000fe20008000000 */
[----:B------:R-:W-:Y:S01]  /*0b70*/  UMOV UR6, 0x0 ;  /* 0x0000000000067882 */ /* 0x000fe20000000000 */
[----:B------:R-:W-:Y:S01]  /*0b80*/  UIADD3.X UR5, URZ, UR5, URZ, UP0, !UPT ;  /* 0x000000053f057290 */ /* 0x000fe200087fe43f */
[----:B------:R-:W-:Y:S01]  /*0b90*/  ISETP.NE.AND P2, PT, R8, RZ, PT ;  /* 0x000000ff0800720c */ /* 0x000fe20003f45270 */
[----:B------:R-:W-:Y:S01]  /*0ba0*/  UMOV UR7, 0x10000000 ;  /* 0x1000000000077882 */ /* 0x000fe20000000000 */
[----:B------:R-:W-:Y:S01]  /*0bb0*/  UMOV UR18, URZ ;  /* 0x0000003f00127c82 */ /* 0x000fe20008000000 */
[----:B------:R-:W-:Y:S01]  /*0bc0*/  UMOV UR20, UR36 ;  /* 0x0000002400147c82 */ /* 0x000fe20008000000 */
[----:B------:R-:W-:Y:S01]  /*0bd0*/  UMOV UR21, UR37 ;  /* 0x0000002500157c82 */ /* 0x000fe20008000000 */
[----:B------:R-:W-:-:S02]  /*0be0*/  UIADD3 UR16, UR32, 0x1800, URZ ;  /* 0x0000180020107890 */ /* 0x000fc4000fffe03f */
[----:B------:R-:W-:Y:S02]  /*0bf0*/  UIADD3 UR17, UR32, 0x7800, URZ ;  /* 0x0000780020117890 */ /* 0x000fe4000fffe03f */
[----:B------:R-:W-:Y:S02]  /*0c00*/  UIADD3 UR8, UR32, 0x2000, URZ ;  /* 0x0000200020087890 */ /* 0x000fe4000fffe03f */
[----:B------:R-:W-:Y:S01]  /*0c10*/  UIADD3 UR32, UR32, 0x2800, URZ ;  /* 0x0000280020207890 */ /* 0x000fe2000fffe03f */
[----:B------:R-:W-:Y:S01]  /*0c20*/  UMOV UR10, 0x10 ;  /* 0x00000010000a7882 */ /* 0x000fe20000000000 */
        /* <DEDUP_REMOVED lines=8> */
[----:B-1----:R-:W-:-:S02]  /*0cb0*/  LEA R2, R9, R0, 0x18 ;  /* 0x0000000009027211 */ /* 0x002fc400078ec0ff */
[----:B------:R-:W-:-:S03]  /*0cc0*/  SHF.L.U32 R9, R6, 0x1f, RZ ;  /* 0x0000001f06097819 */ /* 0x000fc600000006ff */
[----:B------:R-:W-:Y:S01]  /*0cd0*/  IMAD R0, R3, 0x8, R2 ;  /* 0x0000000803007824 */ /* 0x000fe200078e0202 */
[----:B------:R2:W-:Y:S01]  /*0ce0*/  UTMALDG.4D [UR8], [UR4], desc[UR6] ;  /* 0x00000608040075b4 */ /* 0x0005e20008019000 */
[----:B------:R2:W-:Y:S02]  /*0cf0*/  UTMALDG.4D [UR32], [UR4], desc[UR6] ;  /* 0x00000620040075b4 */ /* 0x0005e40008019000 */
[----:B------:R-:W1:Y:S02]  /*0d00*/  SYNCS.PHASECHK.TRANS64.TRYWAIT P1, [R0+URZ+0x7820], R9 ;  /* 0x00782009000075a7 */ /* 0x000e64000802017f */
[----:B-12---:R-:W-:Y:S05]  /*0d10*/  @!P1 BRA `(.L_x_14) ;  /* 0x0000007c009c9947 */ /* 0x006fea0003800000 */
.L_x_76:
[----:B------:R-:W-:Y:S01]  /*0d20*/  IMAD.MOV.U32 R6, RZ, RZ, 0x1 ;  /* 0x00000001ff067424 */ /* 0x000fe200078e00ff */
[----:B------:R-:W-:Y:S06]  /*0d30*/  @P2 BRA `(.L_x_15) ;  /* 0x0000000000142947 */ /* 0x000fec0003800000 */
[----:B------:R-:W-:Y:S01]  /*0d40*/  ISETP.NE.AND P1, PT, R11, RZ, PT ;  /* 0x000000ff0b00720c */ /* 0x000fe20003f25270 */
[----:B-1----:R-:W-:-:S04]  /*0d50*/  IMAD.MOV.U32 R9, RZ, RZ, 0x1800 ;  /* 0x00001800ff097424 */ /* 0x002fc800078e00ff */
[----:B------:R2:W-:Y:S08]  /*0d60*/  SYNCS.ARRIVE.TRANS64 RZ, [R0+URZ+0x7800], R9 ;  /* 0x0078000900ff79a7 */ /* 0x0005f0000800003f */
[----:B------:R-:W-:Y:S05]  /*0d70*/  @!P1 BRA `(.L_x_15) ;  /* 0x0000000000049947 */ /* 0x000fea0003800000 */
[----:B------:R-:W-:Y:S01]  /*0d80*/  BPT.TRAP 0x1 ;  /* 0x000000040000795c */ /* 0x000fe20000300000 */
.L_x_15:
[C---:B------:R-:W-:Y:S01]  /*0d90*/  IMAD R2, R3.reuse, 0x1800, R2 ;  /* 0x0000180003027824 */ /* 0x040fe200078e0202 */
[----:B------:R-:W-:Y:S01]  /*0da0*/  R2UR UR17, R0 ;  /* 0x00000000001172ca */ /* 0x000fe200000e0000 */
[----:B------:R-:W-:Y:S01]  /*0db0*/  ULDC.64 UR4, c[0x0][0x198] ;  /* 0x0000660000047ab9 */ /* 0x000fe20000000a00 */
[----:B------:R-:W-:Y:S01]  /*0dc0*/  UMOV UR19, URZ ;  /* 0x0000003f00137c82 */ /* 0x000fe20008000000 */
[----:B------:R-:W-:Y:S01]  /*0dd0*/  UIADD3 UR4, UP0, UR4, 0x2f0, URZ ;  /* 0x000002f004047890 */ /* 0x000fe2000ff1e03f */
[----:B------:R-:W-:Y:S01]  /*0de0*/  R2UR UR32, R2 ;  /* 0x00000000022072ca */ /* 0x000fe200000e0000 */
[----:B------:R-:W-:Y:S01]  /*0df0*/  UMOV UR6, 0x0 ;  /* 0x0000000000067882 */ /* 0x000fe20000000000 */
[----:B------:R-:W-:Y:S01]  /*0e00*/  UMOV UR7, 0x10000000 ;  /* 0x1000000000077882 */ /* 0x000fe20000000000 */
[----:B------:R-:W-:Y:S01]  /*0e10*/  UIADD3.X UR5, URZ, UR5, URZ, UP0, !UPT ;  /* 0x000000053f057290 */ /* 0x000fe200087fe43f */
[----:B------:R-:W-:Y:S01]  /*0e20*/  IADD3 R3, R3, 0x1, RZ ;  /* 0x0000000103037810 */ /* 0x000fe20007ffe0ff */
[----:B------:R-:W-:Y:S01]  /*0e30*/  UMOV UR18, URZ ;  /* 0x0000003f00127c82 */ /* 0x000fe20008000000 */
[----:B------:R-:W-:Y:S01]  /*0e40*/  UMOV UR20, UR36 ;  /* 0x0000002400147c82 */ /* 0x000fe20008000000 */
[----:B------:R-:W-:Y:S01]  /*0e50*/  UMOV UR21, UR37 ;  /* 0x0000002500157c82 */ /* 0x000fe20008000000 */
[----:B------:R-:W-:Y:S01]  /*0e60*/  UMOV UR10, 0x10 ;  /* 0x00000010000a7882 */ /* 0x000fe20000000000 */
[----:B------:R-:W-:Y:S01]  /*0e70*/  UIADD3 UR17, UR17, 0x7800, URZ ;  /* 0x0000780011117890 */ /* 0x000fe2000fffe03f */
[----:B------:R-:W-:Y:S01]  /*0e80*/  UMOV UR12, UR36 ;  /* 0x00000024000c7c82 */ /* 0x000fe20008000000 */
[----:B------:R-:W-:-:S02]  /*0e90*/  UMOV UR13, UR37 ;  /* 0x00000025000d7c82 */ /* 0x000fc40008000000 */
[----:B------:R-:W-:Y:S02]  /*0ea0*/  UIADD3 UR16, UR32, 0x1800, URZ ;  /* 0x0000180020107890 */ /* 0x000fe4000fffe03f */
[----:B------:R-:W-:Y:S02]  /*0eb0*/  UIADD3 UR8, UR32, 0x2000, URZ ;  /* 0x0000200020087890 */ /* 0x000fe4000fffe03f */
[----:B------:R-:W-:Y:S01]  /*0ec0*/  UIADD3 UR32, UR32, 0x2800, URZ ;  /* 0x0000280020207890 */ /* 0x000fe2000fffe03f */
[----:B------:R-:W-:Y:S01]  /*0ed0*/  UMOV UR11, UR19 ;  /* 0x00000013000b7c82 */ /* 0x000fe20008000000 */
[----:B------:R-:W-:Y:S01]  /*0ee0*/  UMOV UR9, UR17 ;  /* 0x0000001100097c82 */ /* 0x000fe20008000000 */
[----:B------:R-:W-:Y:S01]  /*0ef0*/  UMOV UR34, 0x20 ;  /* 0x0000002000227882 */ /* 0x000fe20000000000 */
[----:B------:R-:W-:Y:S01]  /*0f00*/  UMOV UR35, UR19 ;  /* 0x0000001300237c82 */ /* 0x000fe20008000000 */
[----:B------:R3:W-:Y:S01]  /*0f10*/  UTMALDG.4D [UR16], [UR4], desc[UR6] ;  /* 0x00000610040075b4 */ /* 0x0007e20008019000 */
[----:B------:R-:W-:Y:S01]  /*0f20*/  UMOV UR33, UR17 ;  /* 0x0000001100217c82 */ /* 0x000fe20008000000 */
[----:B------:R3:W-:Y:S02]  /*0f30*/  UTMALDG.4D [UR8], [UR4], desc[UR6] ;  /* 0x00000608040075b4 */ /* 0x0007e40008019000 */
[----:B------:R3:W-:Y:S02]  /*0f40*/  UTMALDG.4D [UR32], [UR4], desc[UR6] ;  /* 0x00000620040075b4 */ /* 0x0007e40008019000 */
[----:B---3--:R-:W-:Y:S01]  /*0f50*/  NOP ;  /* 0x0000000000007918 */ /* 0x008fe20000000000 */
.L_x_11:
[----:B------:R-:W-:Y:S01]  /*0f60*/  ISETP.GE.AND P1, PT, R12, 0x41, PT ;  /* 0x000000410c00780c */ /* 0x000fe20003f26270 */
[----:B-12---:R-:W-:-:S12]  /*0f70*/  IMAD.MOV.U32 R0, RZ, RZ, 0x1 ;  /* 0x00000001ff007424 */ /* 0x006fd800078e00ff */
[----:B------:R-:W-:Y:S05]  /*0f80*/  @!P1 BRA `(.L_x_16) ;  /* 0x0000000400849947 */ /* 0x000fea0003800000 */
[----:B------:R-:W1:Y:S01]  /*0f90*/  S2R R9, SR_CgaCtaId ;  /* 0x0000000000097919 */ /* 0x000e620000008800 */
[----:B------:R-:W-:Y:S01]  /*0fa0*/  MOV R0, 0x400 ;  /* 0x0000040000007802 */ /* 0x000fe20000000f00 */
[----:B------:R-:W-:Y:S01]  /*0fb0*/  IMAD.MOV.U32 R2, RZ, RZ, 0x1 ;  /* 0x00000001ff027424 */ /* 0x000fe200078e00ff */
[----:B------:R-:W-:Y:S02]  /*0fc0*/  ISETP.NE.AND P2, PT, R8, RZ, PT ;  /* 0x000000ff0800720c */ /* 0x000fe40003f45270 */
[----:B-1----:R-:W-:Y:S02]  /*0fd0*/  LEA R0, R9, R0, 0x18 ;  /* 0x0000000009007211 */ /* 0x002fe400078ec0ff */
[----:B------:R-:W-:-:S03]  /*0fe0*/  SHF.L.U32 R9, R2, 0x1f, RZ ;  /* 0x0000001f02097819 */ /* 0x000fc600000006ff */
[----:B------:R-:W-:-:S04]  /*0ff0*/  IMAD R2, R3, 0x8, R0 ;  /* 0x0000000803027824 */ /* 0x000fc800078e0200 */
[----:B------:R-:W1:Y:S02]  /*1000*/  SYNCS.PHASECHK.TRANS64.TRYWAIT P1, [R2+URZ+0x7820], R9 ;  /* 0x00782009020075a7 */ /* 0x000e64000802017f */
[----:B-1----:R-:W-:Y:S05]  /*1010*/  @!P1 BRA `(.L_x_17) ;  /* 0x0000007800f09947 */ /* 0x002fea0003800000 */
.L_x_77:
[----:B------:R-:W-:Y:S05]  /*1020*/  @P2 BRA `(.L_x_18) ;  /* 0x0000000000142947 */ /* 0x000fea0003800000 */
[----:B------:R-:W-:Y:S02]  /*1030*/  ISETP.NE.AND P1, PT, R11, RZ, PT ;  /* 0x000000ff0b00720c */ /* 0x000fe40003f25270 */
[----:B-1----:R-:W-:-:S04]  /*1040*/  MOV R9, 0x1800 ;  /* 0x0000180000097802 */ /* 0x002fc80000000f00 */
[----:B------:R2:W-:Y:S07]  /*1050*/  SYNCS.ARRIVE.TRANS64 RZ, [R2+URZ+0x7800], R9 ;  /* 0x0078000902ff79a7 */ /* 0x0005ee000800003f */
[----:B------:R-:W-:Y:S05]  /*1060*/  @!P1 BRA `(.L_x_18) ;  /* 0x0000000000049947 */ /* 0x000fea0003800000 */
[----:B------:R-:W-:Y:S01]  /*1070*/  BPT.TRAP 0x1 ;  /* 0x000000040000795c */ /* 0x000fe20000300000 */
.L_x_18:
[----:B-12---:R-:W1:Y:S01]  /*1080*/  S2R R9, SR_CgaCtaId ;  /* 0x0000000000097919 */ /* 0x006e620000008800 */
[C---:B------:R-:W-:Y:S01]  /*1090*/  IMAD R0, R3.reuse, 0x1800, R0 ;  /* 0x0000180003007824 */ /* 0x040fe200078e0200 */
[----:B------:R-:W-:Y:S01]  /*10a0*/  R2UR UR17, R2 ;  /* 0x00000000021172ca */ /* 0x000fe200000e0000 */
[----:B------:R-:W-:Y:S01]  /*10b0*/  ULDC.64 UR4, c[0x0][0x198] ;  /* 0x0000660000047ab9 */ /* 0x000fe20000000a00 */
[----:B------:R-:W-:Y:S01]  /*10c0*/  R2UR UR19, R6 ;  /* 0x00000000061372ca */ /* 0x000fe200000e0000 */
[----:B------:R-:W-:Y:S01]  /*10d0*/  VIADD R3, R3, 0x1 ;  /* 0x0000000103037836 */ /* 0x000fe20000000000 */
[----:B------:R-:W-:Y:S01]  /*10e0*/  R2UR UR32, R0 ;  /* 0x00000000002072ca */ /* 0x000fe200000e0000 */
[----:B------:R-:W-:Y:S01]  /*10f0*/  UIADD3 UR4, UP0, UR4, 0x1f0, URZ ;  /* 0x000001f004047890 */ /* 0x000fe2000ff1e03f */
[----:B------:R-:W-:Y:S01]  /*1100*/  MOV R0, 0x400 ;  /* 0x0000040000007802 */ /* 0x000fe20000000f00 */
[----:B------:R-:W-:Y:S01]  /*1110*/  UMOV UR6, 0x0 ;  /* 0x0000000000067882 */ /* 0x000fe20000000000 */
[C---:B------:R-:W-:Y:S01]  /*1120*/  ISETP.NE.AND P2, PT, R3.reuse, 0x4, PT ;  /* 0x000000040300780c */ /* 0x040fe20003f45270 */
[----:B------:R-:W-:Y:S01]  /*1130*/  UIADD3.X UR5, URZ, UR5, URZ, UP0, !UPT ;  /* 0x000000053f057290 */ /* 0x000fe200087fe43f */
[C---:B------:R-:W-:Y:S01]  /*1140*/  ISETP.NE.AND P1, PT, R3.reuse, 0x4, PT ;  /* 0x000000040300780c */ /* 0x040fe20003f25270 */
[----:B------:R-:W-:Y:S01]  /*1150*/  UMOV UR7, 0x10000000 ;  /* 0x1000000000077882 */ /* 0x000fe20000000000 */
[----:B------:R-:W-:Y:S01]  /*1160*/  SEL R3, R3, RZ, P2 ;  /* 0x000000ff03037207 */ /* 0x000fe20001000000 */
[----:B------:R-:W-:Y:S01]  /*1170*/  UIADD3 UR17, UR17, 0x7800, URZ ;  /* 0x0000780011117890 */ /* 0x000fe2000fffe03f */
[----:B------:R-:W-:Y:S01]  /*1180*/  ISETP.NE.AND P2, PT, R8, RZ, PT ;  /* 0x000000ff0800720c */ /* 0x000fe20003f45270 */
[----:B------:R-:W-:-:S02]  /*1190*/  USHF.L.U32 UR19, UR19, 0x6, URZ ;  /* 0x0000000613137899 */ /* 0x000fc4000800063f */
[----:B------:R-:W-:Y:S02]  /*11a0*/  UIADD3 UR16, UR32, 0x1800, URZ ;  /* 0x0000180020107890 */ /* 0x000fe4000fffe03f */
[----:B------:R-:W-:Y:S02]  /*11b0*/  UIADD3 UR8, UR32, 0x2000, URZ ;  /* 0x0000200020087890 */ /* 0x000fe4000fffe03f */
[----:B------:R-:W-:Y:S01]  /*11c0*/  UIADD3 UR32, UR32, 0x2800, URZ ;  /* 0x0000280020207890 */ /* 0x000fe2000fffe03f */
[----:B------:R-:W-:Y:S01]  /*11d0*/  UMOV UR18, URZ ;  /* 0x0000003f00127c82 */ /* 0x000fe20008000000 */
[----:B------:R-:W-:Y:S01]  /*11e0*/  UMOV UR20, UR36 ;  /* 0x0000002400147c82 */ /* 0x000fe20008000000 */
[----:B------:R-:W-:Y:S01]  /*11f0*/  UMOV UR21, UR37 ;  /* 0x0000002500157c82 */ /* 0x000fe20008000000 */
[----:B------:R-:W-:Y:S01]  /*1200*/  UMOV UR10, 0x10 ;  /* 0x00000010000a7882 */ /* 0x000fe20000000000 */
[----:B------:R-:W-:Y:S01]  /*1210*/  UMOV UR12, UR36 ;  /* 0x00000024000c7c82 */ /* 0x000fe20008000000 */
[----:B------:R-:W-:Y:S01]  /*1220*/  UMOV UR13, UR37 ;  /* 0x00000025000d7c82 */ /* 0x000fe20008000000 */
[----:B------:R-:W-:Y:S01]  /*1230*/  UMOV UR9, UR17 ;  /* 0x0000001100097c82 */ /* 0x000fe20008000000 */
[----:B-1----:R-:W-:Y:S01]  /*1240*/  LEA R10, R9, R0, 0x18 ;  /* 0x00000000090a7211 */ /* 0x002fe200078ec0ff */
[----:B------:R-:W-:Y:S01]  /*1250*/  UMOV UR11, UR19 ;  /* 0x00000013000b7c82 */ /* 0x000fe20008000000 */
[----:B------:R-:W-:Y:S01]  /*1260*/  SEL R0, RZ, 0x1, !P1 ;  /* 0x00000001ff007807 */ /* 0x000fe20004800000 */
[----:B------:R-:W-:Y:S01]  /*1270*/  UMOV UR34, 0x20 ;  /* 0x0000002000227882 */ /* 0x000fe20000000000 */
[----:B------:R-:W-:Y:S01]  /*1280*/  UMOV UR33, UR17 ;  /* 0x0000001100217c82 */ /* 0x000fe20008000000 */
[----:B------:R-:W-:Y:S01]  /*1290*/  IMAD R9, R3, 0x8, R10 ;  /* 0x0000000803097824 */ /* 0x000fe200078e020a */
[----:B------:R-:W-:Y:S01]  /*12a0*/  SHF.L.U32 R2, R0, 0x1f, RZ ;  /* 0x0000001f00027819 */ /* 0x000fe200000006ff */
[----:B------:R1:W-:Y:S01]  /*12b0*/  UTMALDG.4D [UR16], [UR4], desc[UR6] ;  /* 0x00000610040075b4 */ /* 0x0003e20008019000 */
[----:B------:R-:W-:Y:S01]  /*12c0*/  UMOV UR35, UR19 ;  /* 0x0000001300237c82 */ /* 0x000fe20008000000 */
[----:B------:R1:W-:Y:S01]  /*12d0*/  UTMALDG.4D [UR8], [UR4], desc[UR6] ;  /* 0x00000608040075b4 */ /* 0x0003e20008019000 */
[----:B------:R1:W-:Y:S01]  /*12e0*/  UTMALDG.4D [UR32], [UR4], desc[UR6] ;  /* 0x00000620040075b4 */ /* 0x0003e20008019000 */
[----:B------:R-:W2:Y:S02]  /*12f0*/  SYNCS.PHASECHK.TRANS64.TRYWAIT P1, [R9+URZ+0x7820], R2 ;  /* 0x00782002090075a7 */ /* 0x000ea4000802017f */
[----:B-12---:R-:W-:Y:S05]  /*1300*/  @!P1 BRA `(.L_x_19) ;  /* 0x0000007800489947 */ /* 0x006fea0003800000 */
.L_x_78:
[----:B------:R-:W-:Y:S05]  /*1310*/  @P2 BRA `(.L_x_20) ;  /* 0x0000000000142947 */ /* 0x000fea0003800000 */
[----:B------:R-:W-:Y:S01]  /*1320*/  ISETP.NE.AND P1, PT, R11, RZ, PT ;  /* 0x000000ff0b00720c */ /* 0x000fe20003f25270 */
[----:B-1----:R-:W-:-:S04]  /*1330*/  IMAD.MOV.U32 R2, RZ, RZ, 0x1800 ;  /* 0x00001800ff027424 */ /* 0x002fc800078e00ff */
[----:B------:R2:W-:Y:S08]  /*1340*/  SYNCS.ARRIVE.TRANS64 RZ, [R9+URZ+0x7800], R2 ;  /* 0x0078000209ff79a7 */ /* 0x0005f0000800003f */
[----:B------:R-:W-:Y:S05]  /*1350*/  @!P1 BRA `(.L_x_20) ;  /* 0x0000000000049947 */ /* 0x000fea0003800000 */
[----:B------:R-:W-:Y:S01]  /*1360*/  BPT.TRAP 0x1 ;  /* 0x000000040000795c */ /* 0x000fe20000300000 */
.L_x_20:
[----:B------:R-:W-:Y:S01]  /*1370*/  IMAD R10, R3, 0x1800, R10 ;  /* 0x00001800030a7824 */ /* 0x000fe200078e020a */
[----:B------:R-:W-:Y:S01]  /*1380*/  R2UR UR17, R9 ;  /* 0x00000000091172ca */ /* 0x000fe200000e0000 */
[----:B------:R-:W-:Y:S01]  /*1390*/  ULDC.64 UR4, c[0x0][0x198] ;  /* 0x0000660000047ab9 */ /* 0x000fe20000000a00 */
[----:B------:R-:W-:Y:S01]  /*13a0*/  R2UR UR19, R6 ;  /* 0x00000000061372ca */ /* 0x000fe200000e0000 */
[----:B------:R-:W-:Y:S01]  /*13b0*/  UIADD3 UR4, UP0, UR4, 0x2f0, URZ ;  /* 0x000002f004047890 */ /* 0x000fe2000ff1e03f */
[----:B------:R-:W-:Y:S01]  /*13c0*/  R2UR UR32, R10 ;  /* 0x000000000a2072ca */ /* 0x000fe200000e0000 */
[----:B------:R-:W-:Y:S01]  /*13d0*/  UMOV UR6, 0x0 ;  /* 0x0000000000067882 */ /* 0x000fe20000000000 */
[----:B------:R-:W-:Y:S01]  /*13e0*/  UMOV UR7, 0x10000000 ;  /* 0x1000000000077882 */ /* 0x000fe20000000000 */
[----:B------:R-:W-:Y:S01]  /*13f0*/  UIADD3.X UR5, URZ, UR5, URZ, UP0, !UPT ;  /* 0x000000053f057290 */ /* 0x000fe200087fe43f */
[----:B-12---:R-:W-:Y:S01]  /*1400*/  IADD3 R2, R3, 0x1, RZ ;  /* 0x0000000103027810 */ /* 0x006fe20007ffe0ff */
[----:B------:R-:W-:Y:S01]  /*1410*/  UMOV UR18, URZ ;  /* 0x0000003f00127c82 */ /* 0x000fe20008000000 */
[----:B------:R-:W-:Y:S01]  /*1420*/  UMOV UR20, UR36 ;  /* 0x0000002400147c82 */ /* 0x000fe20008000000 */
[----:B------:R-:W-:Y:S01]  /*1430*/  UMOV UR21, UR37 ;  /* 0x0000002500157c82 */ /* 0x000fe20008000000 */
[----:B------:R-:W-:Y:S01]  /*1440*/  UMOV UR10, 0x10 ;  /* 0x00000010000a7882 */ /* 0x000fe20000000000 */
[----:B------:R-:W-:Y:S01]  /*1450*/  UIADD3 UR17, UR17, 0x7800, URZ ;  /* 0x0000780011117890 */ /* 0x000fe2000fffe03f */
[----:B------:R-:W-:Y:S01]  /*1460*/  ISETP.NE.AND P1, PT, R2, 0x4, PT ;  /* 0x000000040200780c */ /* 0x000fe20003f25270 */
[----:B------:R-:W-:Y:S01]  /*1470*/  USHF.L.U32 UR19, UR19, 0x6, URZ ;  /* 0x0000000613137899 */ /* 0x000fe2000800063f */
[----:B------:R-:W-:Y:S01]  /*1480*/  VIADD R6, R6, 0x1 ;  /* 0x0000000106067836 */ /* 0x000fe20000000000 */
[----:B------:R-:W-:Y:S01]  /*1490*/  UIADD3 UR16, UR32, 0x1800, URZ ;  /* 0x0000180020107890 */ /* 0x000fe2000fffe03f */
[----:B------:R-:W-:Y:S01]  /*14a0*/  SEL R3, RZ, 0x1, P1 ;  /* 0x00000001ff037807 */ /* 0x000fe20000800000 */
[----:B------:R-:W-:-:S02]  /*14b0*/  UIADD3 UR8, UR32, 0x2000, URZ ;  /* 0x0000200020087890 */ /* 0x000fc4000fffe03f */
[----:B------:R-:W-:Y:S01]  /*14c0*/  UIADD3 UR32, UR32, 0x2800, URZ ;  /* 0x0000280020207890 */ /* 0x000fe2000fffe03f */
[----:B------:R-:W-:Y:S01]  /*14d0*/  LOP3.LUT R0, R0, R3, RZ, 0x3c, !PT ;  /* 0x0000000300007212 */ /* 0x000fe200078e3cff */
        /* <DEDUP_REMOVED lines=8> */
[----:B------:R-:W-:Y:S01]  /*1560*/  SEL R3, R2, RZ, P1 ;  /* 0x000000ff02037207 */ /* 0x000fe20000800000 */
[----:B------:R1:W-:Y:S01]  /*1570*/  UTMALDG.4D [UR8], [UR4], desc[UR6] ;  /* 0x00000608040075b4 */ /* 0x0003e20008019000 */
[----:B------:R1:W-:Y:S02]  /*1580*/  UTMALDG.4D [UR32], [UR4], desc[UR6] ;  /* 0x00000620040075b4 */ /* 0x0003e40008019000 */
[----:B-1----:R-:W-:-:S03]  /*1590*/  NOP ;  /* 0x0000000000007918 */ /* 0x002fc60000000000 */
.L_x_16:
[----:B------:R-:W-:-:S07]  /*15a0*/  VIADD R5, R5, 0xfffffffc ;  /* 0xfffffffc05057836 */ /* 0x000fce0000000000 */
.L_x_10:
[----:B------:R-:W-:Y:S05]  /*15b0*/  BSYNC B0 ;  /* 0x0000000000007941 */ /* 0x000fea0003800000 */
.L_x_9:
[----:B------:R-:W1:Y:S01]  /*15c0*/  S2R R9, SR_CgaCtaId ;  /* 0x0000000000097919 */ /* 0x000e620000008800 */
[----:B------:R-:W-:Y:S02]  /*15d0*/  MOV R2, 0x400 ;  /* 0x0000040000027802 */ /* 0x000fe40000000f00 */
[----:B------:R-:W-:Y:S02]  /*15e0*/  SHF.L.U32 R19, RZ, 0x1f, RZ ;  /* 0x0000001fff137819 */ /* 0x000fe400000006ff */
[----:B-1----:R-:W-:-:S04]  /*15f0*/  LEA R2, R9, R2, 0x18 ;  /* 0x0000000209027211 */ /* 0x002fc800078ec0ff */
[----:B------:R-:W1:Y:S02]  /*1600*/  SYNCS.PHASECHK.TRANS64.TRYWAIT P1, [R2+URZ+0x7840], R19 ;  /* 0x00784013020075a7 */ /* 0x000e64000802017f */
[----:B-1----:R-:W-:Y:S05]  /*1610*/  @!P1 BRA `(.L_x_21) ;  /* 0x0000007400989947 */ /* 0x002fea0003800000 */
.L_x_79:
[----:B------:R-:W2:Y:S01]  /*1620*/  SYNCS.PHASECHK.TRANS64.TRYWAIT P1, [R2+URZ+0x7800], R19 ;  /* 0x00780013020075a7 */ /* 0x000ea2000802017f */
[----:B------:R-:W-:Y:S02]  /*1630*/  SHF.R.S32.HI R9, RZ, 0x1f, R8 ;  /* 0x0000001fff097819 */ /* 0x000fe40000011408 */
[----:B------:R-:W-:Y:S02]  /*1640*/  MOV R10, RZ ;  /* 0x000000ff000a7202 */ /* 0x000fe40000000f00 */
[----:B------:R-:W-:-:S04]  /*1650*/  LEA.HI R9, R9, R8, RZ, 0x2 ;  /* 0x0000000809097211 */ /* 0x000fc800078f10ff */
[----:B------:R-:W-:-:S05]  /*1660*/  LOP3.LUT R9, R9, 0x7ffffffc, RZ, 0xc0, !PT ;  /* 0x7ffffffc09097812 */ /* 0x000fca00078ec0ff */
[----:B------:R-:W-:-:S04]  /*1670*/  IMAD.IADD R9, R8, 0x1, -R9 ;  /* 0x0000000108097824 */ /* 0x000fc800078e0a09 */
[----:B------:R-:W-:Y:S01]  /*1680*/  IMAD.SHL.U32 R9, R9, 0x2, RZ ;  /* 0x0000000209097824 */ /* 0x000fe200078e00ff */
[----:B--2---:R-:W-:Y:S06]  /*1690*/  @!P1 BRA `(.L_x_22) ;  /* 0x00000074008c9947 */ /* 0x004fec0003800000 */
.L_x_80:
[----:B------:R-:W-:Y:S05]  /*16a0*/  WARPSYNC.ALL ;  /* 0x0000000000007948 */ /* 0x000fea0003800000 */
[C---:B------:R-:W-:Y:S01]  /*16b0*/  R2UR UR23, R2.reuse ;  /* 0x00000000021772ca */ /* 0x040fe200000e0000 */
[----:B------:R-:W-:Y:S01]  /*16c0*/  WARPGROUP.ARRIVE ;  /* 0x00000000000079c5 */ /* 0x000fe20000000000 */
[----:B------:R-:W-:Y:S01]  /*16d0*/  R2UR UR4, R2 ;  /* 0x00000000020472ca */ /* 0x000fe200000e0000 */
[----:B------:R-:W-:Y:S01]  /*16e0*/  UMOV UR45, 0xc0000010 ;  /* 0xc0000010002d7882 */ /* 0x000fe20000000000 */
[----:B------:R-:W-:Y:S01]  /*16f0*/  UMOV UR31, 0xc0000010 ;  /* 0xc0000010001f7882 */ /* 0x000fe20000000000 */
[----:B------:R-:W-:Y:S01]  /*1700*/  UMOV UR29, UR45 ;  /* 0x0000002d001d7c82 */ /* 0x000fe20008000000 */
[----:B------:R-:W-:Y:S01]  /*1710*/  UMOV UR41, 0xc0000010 ;  /* 0xc000001000297882 */ /* 0x000fe20000000000 */
[----:B------:R-:W-:Y:S01]  /*1720*/  UMOV UR43, 0xc0000010 ;  /* 0xc0000010002b7882 */ /* 0x000fe20000000000 */
[----:B------:R-:W-:Y:S01]  /*1730*/  UMOV UR5, 0xc0000010 ;  /* 0xc000001000057882 */ /* 0x000fe20000000000 */
[----:B------:R-:W-:Y:S01]  /*1740*/  UMOV UR7, 0xc0000010 ;  /* 0xc000001000077882 */ /* 0x000fe20000000000 */
[C---:B------:R-:W-:Y:S01]  /*1750*/  VIADD R11, R9.reuse, 0x1 ;  /* 0x00000001090b7836 */ /* 0x040fe20000000000 */
[CC--:B------:R-:W-:Y:S01]  /*1760*/  ISETP.GE.AND P5, PT, R9.reuse, R12.reuse, PT ;  /* 0x0000000c0900720c */ /* 0x0c0fe20003fa6270 */
[C---:B------:R-:W-:Y:S01]  /*1770*/  VIADD R13, R9.reuse, 0x8 ;  /* 0x00000008090d7836 */ /* 0x040fe20000000000 */
[----:B------:R-:W-:Y:S01]  /*1780*/  UIADD3 UR23, UR23, 0x1800, URZ ;  /* 0x0000180017177890 */ /* 0x000fe2000fffe03f */
[----:B------:R-:W-:Y:S01]  /*1790*/  VIADD R15, R9, 0x10 ;  /* 0x00000010090f7836 */ /* 0x000fe20000000000 */
[----:B------:R-:W-:Y:S01]  /*17a0*/  USHF.R.U32.HI UR4, URZ, 0x4, UR4 ;  /* 0x000000043f047899 */ /* 0x000fe20008011604 */
[-C--:B------:R-:W-:Y:S01]  /*17b0*/  ISETP.GE.AND P4, PT, R11, R12.reuse, PT ;  /* 0x0000000c0b00720c */ /* 0x080fe20003f86270 */
[----:B------:R-:W-:Y:S01]  /*17c0*/  USHF.R.U32.HI UR23, URZ, 0x4, UR23 ;  /* 0x000000043f177899 */ /* 0x000fe20008011617 */
[-C--:B------:R-:W-:Y:S01]  /*17d0*/  ISETP.GE.AND P3, PT, R13, R12.reuse, PT ;  /* 0x0000000c0d00720c */ /* 0x080fe20003f66270 */
[----:B------:R-:W-:Y:S01]  /*17e0*/  ULOP3.LUT UR4, UR4, 0x3fff, URZ, 0xc0, !UPT ;  /* 0x00003fff04047892 */ /* 0x000fe2000f8ec03f */
[C---:B------:R-:W-:Y:S01]  /*17f0*/  IADD3 R11, R9.reuse, 0x9, RZ ;  /* 0x00000009090b7810 */ /* 0x040fe20007ffe0ff */
[----:B------:R-:W-:Y:S01]  /*1800*/  ULOP3.LUT UR23, UR23, 0x3fff, URZ, 0xc0, !UPT ;  /* 0x00003fff17177892 */ /* 0x000fe2000f8ec03f */
[----:B------:R-:W-:Y:S01]  /*1810*/  VIADD R13, R9, 0x11 ;  /* 0x00000011090d7836 */ /* 0x000fe20000000000 */
[----:B------:R-:W-:Y:S01]  /*1820*/  ULOP3.LUT UR44, UR4, 0x10000, URZ, 0xfc, !UPT ;  /* 0x00010000042c7892 */ /* 0x000fe2000f8efc3f */
[-C--:B------:R-:W-:Y:S01]  /*1830*/  ISETP.GE.AND P1, PT, R15, R12.reuse, PT ;  /* 0x0000000c0f00720c */ /* 0x080fe20003f26270 */
[----:B------:R-:W-:Y:S01]  /*1840*/  ULOP3.LUT UR30, UR23, 0x10000, URZ, 0xfc, !UPT ;  /* 0x00010000171e7892 */ /* 0x000fe2000f8efc3f */
[-C--:B------:R-:W-:Y:S01]  /*1850*/  ISETP.GE.AND P2, PT, R11, R12.reuse, PT ;  /* 0x0000000c0b00720c */ /* 0x080fe20003f46270 */
[----:B------:R-:W-:Y:S01]  /*1860*/  UIADD3 UR40, UR44, 0x80, URZ ;  /* 0x000000802c287890 */ /* 0x000fe2000fffe03f */
[----:B------:R-:W-:Y:S01]  /*1870*/  IADD3 R15, R9, 0x19, RZ ;  /* 0x00000019090f7810 */ /* 0x000fe20007ffe0ff */
[----:B------:R-:W-:Y:S01]  /*1880*/  UIADD3 UR42, UR30, 0x80, URZ ;  /* 0x000000801e2a7890 */ /* 0x000fe2000fffe03f */
[----:B------:R-:W-:Y:S01]  /*1890*/  ISETP.GE.AND P6, PT, R13, R12, PT ;  /* 0x0000000c0d00720c */ /* 0x000fe20003fc6270 */
[----:B------:R-:W-:Y:S01]  /*18a0*/  UMOV UR28, UR44 ;  /* 0x0000002c001c7c82 */ /* 0x000fe20008000000 */
[----:B------:R-:W-:Y:S01]  /*18b0*/  UIADD3 UR4, UR44, 0x100, URZ ;  /* 0x000001002c047890 */ /* 0x000fe2000fffe03f */
[----:B------:R-:W-:Y:S01]  /*18c0*/  VIADD R13, R9, 0x18 ;  /* 0x00000018090d7836 */ /* 0x000fe20000000000 */
[----:B------:R-:W-:Y:S01]  /*18d0*/  HGMMA.64x64x16.F32 R24, gdesc[UR28], RZ, !UPT, gsb0 ;  /* 0x00e000001c1879f0 */ /* 0x000fe2000c0008ff */
[----:B------:R-:W-:-:S02]  /*18e0*/  UIADD3 UR6, UR30, 0x100, URZ ;  /* 0x000001001e067890 */ /* 0x000fc4000fffe03f */
[----:B------:R-:W-:Y:S02]  /*18f0*/  WARPGROUP.DEPBAR.LE gsb0, 0x0 ;  /* 0x00008000000079c5 */ /* 0x000fe40000010000 */
[----:B------:R-:W-:-:S06]  /*1900*/  WARPGROUP.ARRIVE ;  /* 0x00000000000079c5 */ /* 0x000fcc0000000000 */
[----:B------:R-:W-:Y:S03]  /*1910*/  HGMMA.64x64x16.F32 R24, gdesc[UR40], R24, gsb0 ;  /* 0x00e00000281879f0 */ /* 0x000fe60008000818 */
[----:B------:R-:W-:Y:S02]  /*1920*/  WARPGROUP.DEPBAR.LE gsb0, 0x0 ;  /* 0x00008000000079c5 */ /* 0x000fe40000010000 */
[----:B------:R-:W-:-:S06]  /*1930*/  WARPGROUP.ARRIVE ;  /* 0x00000000000079c5 */ /* 0x000fcc0000000000 */
[----:B------:R-:W-:Y:S01]  /*1940*/  HGMMA.64x64x16.F32 R24, gdesc[UR4], R24, gsb0 ;  /* 0x00e00000041879f0 */ /* 0x000fe20008000818 */
[----:B------:R-:W-:Y:S02]  /*1950*/  ULDC UR6, c[0x0][0x604] ;  /* 0x0001810000067ab9 */ /* 0x000fe40000000800 */
[----:B------:R-:W-:Y:S02]  /*1960*/  WARPGROUP.DEPBAR.LE gsb0, 0x0 ;  /* 0x00008000000079c5 */ /* 0x000fe40000010000 */
[----:B------:R-:W-:Y:S02]  /*1970*/  FSEL R11, R24, -INF , !P5 ;  /* 0xff800000180b7808 */ /* 0x000fe40006800000 */
[----:B------:R-:W-:Y:S02]  /*1980*/  FSEL R20, R25, -INF , !P4 ;  /* 0xff80000019147808 */ /* 0x000fe40006000000 */
[----:B------:R-:W-:Y:S02]  /*1990*/  FSEL R27, R27, -INF , !P4 ;  /* 0xff8000001b1b7808 */ /* 0x000fe40006000000 */
[----:B------:R-:W-:-:S02]  /*19a0*/  ISETP.GE.AND P4, PT, R15, R12, PT ;  /* 0x0000000c0f00720c */ /* 0x000fc40003f86270 */
[----:B------:R-:W-:Y:S02]  /*19b0*/  FSEL R28, R28, -INF , !P3 ;  /* 0xff8000001c1c7808 */ /* 0x000fe40005800000 */
[----:B------:R-:W-:Y:S02]  /*19c0*/  FMNMX R15, R11, R20, !PT ;  /* 0x000000140b0f7209 */ /* 0x000fe40007800000 */
[----:B------:R-:W-:Y:S02]  /*19d0*/  FSEL R26, R26, -INF , !P5 ;  /* 0xff8000001a1a7808 */ /* 0x000fe40006800000 */
[----:B------:R-:W-:Y:S01]  /*19e0*/  ISETP.GE.AND P5, PT, R13, R12, PT ;  /* 0x0000000c0d00720c */ /* 0x000fe20003fa6270 */
[----:B------:R-:W-:Y:S01]  /*19f0*/  VIADD R13, R9, 0x20 ;  /* 0x00000020090d7836 */ /* 0x000fe20000000000 */
[----:B------:R-:W-:Y:S02]  /*1a00*/  FSEL R29, R29, -INF , !P2 ;  /* 0xff8000001d1d7808 */ /* 0x000fe40005000000 */
[----:B------:R-:W-:-:S02]  /*1a10*/  FMNMX R14, R28, R15, !PT ;  /* 0x0000000f1c0e7209 */ /* 0x000fc40007800000 */
[----:B------:R-:W-:Y:S02]  /*1a20*/  FSEL R24, R30, -INF , !P3 ;  /* 0xff8000001e187808 */ /* 0x000fe40005800000 */
[----:B------:R-:W-:Y:S01]  /*1a30*/  ISETP.GE.AND P3, PT, R13, R12, PT ;  /* 0x0000000c0d00720c */ /* 0x000fe20003f66270 */
[----:B------:R-:W-:Y:S01]  /*1a40*/  VIADD R13, R9, 0x21 ;  /* 0x00000021090d7836 */ /* 0x000fe20000000000 */
[----:B------:R-:W-:Y:S02]  /*1a50*/  FSEL R32, R32, -INF , !P1 ;  /* 0xff80000020207808 */ /* 0x000fe40004800000 */
[----:B------:R-:W-:Y:S02]  /*1a60*/  FMNMX R17, R29, R14, !PT ;  /* 0x0000000e1d117209 */ /* 0x000fe40007800000 */
        /* <DEDUP_REMOVED lines=8> */
[----:B------:R-:W-:-:S02]  /*1af0*/  ISETP.GE.AND P1, PT, R13, R12, PT ;  /* 0x0000000c0d00720c */ /* 0x000fc40003f26270 */
[----:B------:R-:W-:Y:S02]  /*1b00*/  FSEL R37, R37, -INF , !P4 ;  /* 0xff80000025257808 */ /* 0x000fe40006000000 */
[----:B------:R-:W-:Y:S02]  /*1b10*/  FMNMX R14, R36, R17, !PT ;  /* 0x00000011240e7209 */ /* 0x000fe40007800000 */
[----:B------:R-:W-:Y:S02]  /*1b20*/  IADD3 R13, R9, 0x29, RZ ;  /* 0x00000029090d7810 */ /* 0x000fe40007ffe0ff */
[----:B------:R-:W-:Y:S02]  /*1b30*/  FSEL R56, R35, -INF , !P6 ;  /* 0xff80000023387808 */ /* 0x000fe40007000000 */
[----:B------:R-:W-:Y:S02]  /*1b40*/  FSEL R21, R40, -INF , !P3 ;  /* 0xff80000028157808 */ /* 0x000fe40005800000 */
[----:B------:R-:W-:-:S02]  /*1b50*/  FMNMX R14, R37, R14, !PT ;  /* 0x0000000e250e7209 */ /* 0x000fc40007800000 */
[----:B------:R-:W-:Y:S01]  /*1b60*/  ISETP.GE.AND P6, PT, R13, R12, PT ;  /* 0x0000000c0d00720c */ /* 0x000fe20003fc6270 */
[----:B------:R-:W-:Y:S01]  /*1b70*/  VIADD R13, R9, 0x30 ;  /* 0x00000030090d7836 */ /* 0x000fe20000000000 */
[----:B------:R-:W-:Y:S02]  /*1b80*/  FSEL R41, R41, -INF , !P2 ;  /* 0xff80000029297808 */ /* 0x000fe40005000000 */
[----:B------:R-:W-:Y:S02]  /*1b90*/  FMNMX R14, R21, R14, !PT ;  /* 0x0000000e150e7209 */ /* 0x000fe40007800000 */
[----:B------:R-:W-:Y:S02]  /*1ba0*/  FSEL R40, R38, -INF , !P5 ;  /* 0xff80000026287808 */ /* 0x000fe40006800000 */
[----:B------:R-:W-:Y:S01]  /*1bb0*/  ISETP.GE.AND P5, PT, R13, R12, PT ;  /* 0x0000000c0d00720c */ /* 0x000fe20003fa6270 */
[----:B------:R-:W-:Y:S01]  /*1bc0*/  VIADD R13, R9, 0x31 ;  /* 0x00000031090d7836 */ /* 0x000fe20000000000 */
[----:B------:R-:W-:-:S02]  /*1bd0*/  FSEL R44, R44, -INF , !P1 ;  /* 0xff8000002c2c7808 */ /* 0x000fc40004800000 */
[----:B------:R-:W-:Y:S02]  /*1be0*/  FMNMX R17, R41, R14, !PT ;  /* 0x0000000e29117209 */ /* 0x000fe40007800000 */
[----:B------:R-:W-:Y:S02]  /*1bf0*/  FSEL R39, R39, -INF , !P4 ;  /* 0xff80000027277808 */ /* 0x000fe40006000000 */
[----:B------:R-:W-:Y:S02]  /*1c00*/  FSEL R45, R45, -INF , !P6 ;  /* 0xff8000002d2d7808 */ /* 0x000fe40007000000 */
[----:B------:R-:W-:Y:S02]  /*1c10*/  FMNMX R14, R44, R17, !PT ;  /* 0x000000112c0e7209 */ /* 0x000fe40007800000 */
[----:B------:R-:W-:Y:S01]  /*1c20*/  ISETP.GE.AND P4, PT, R13, R12, PT ;  /* 0x0000000c0d00720c */ /* 0x000fe20003f86270 */
[----:B------:R-:W-:Y:S01]  /*1c30*/  VIADD R13, R9, 0x38 ;  /* 0x00000038090d7836 */ /* 0x000fe20000000000 */
[----:B------:R-:W-:-:S02]  /*1c40*/  FSEL R48, R48, -INF , !P5 ;  /* 0xff80000030307808 */ /* 0x000fc40006800000 */
[----:B------:R-:W-:Y:S02]  /*1c50*/  FMNMX R17, R45, R14, !PT ;  /* 0x0000000e2d117209 */ /* 0x000fe40007800000 */
[----:B------:R-:W-:Y:S02]  /*1c60*/  FSEL R42, R42, -INF , !P3 ;  /* 0xff8000002a2a7808 */ /* 0x000fe40005800000 */
[----:B------:R-:W-:Y:S02]  /*1c70*/  ISETP.GE.AND P3, PT, R13, R12, PT ;  /* 0x0000000c0d00720c */ /* 0x000fe40003f66270 */
[----:B------:R-:W-:Y:S02]  /*1c80*/  IADD3 R13, R9, 0x39, RZ ;  /* 0x00000039090d7810 */ /* 0x000fe40007ffe0ff */
[----:B------:R-:W-:Y:S02]  /*1c90*/  FSEL R49, R49, -INF , !P4 ;  /* 0xff80000031317808 */ /* 0x000fe40006000000 */
[----:B------:R-:W-:-:S02]  /*1ca0*/  FMNMX R14, R48, R17, !PT ;  /* 0x00000011300e7209 */ /* 0x000fc40007800000 */
[----:B------:R-:W-:Y:S02]  /*1cb0*/  FSEL R43, R43, -INF , !P2 ;  /* 0xff8000002b2b7808 */ /* 0x000fe40005000000 */
[----:B------:R-:W-:Y:S02]  /*1cc0*/  ISETP.GE.AND P2, PT, R13, R12, PT ;  /* 0x0000000c0d00720c */ /* 0x000fe40003f46270 */
[----:B------:R-:W-:Y:S02]  /*1cd0*/  FSEL R35, R52, -INF , !P3 ;  /* 0xff80000034237808 */ /* 0x000fe40005800000 */
[----:B------:R-:W-:Y:S02]  /*1ce0*/  FMNMX R14, R49, R14, !PT ;  /* 0x0000000e310e7209 */ /* 0x000fe40007800000 */
[----:B------:R-:W-:Y:S02]  /*1cf0*/  FSEL R53, R53, -INF , !P2 ;  /* 0xff80000035357808 */ /* 0x000fe40005000000 */
[----:B------:R-:W-:-:S02]  /*1d00*/  FMNMX R14, R35, R14, !PT ;  /* 0x0000000e230e7209 */ /* 0x000fc40007800000 */
[----:B------:R-:W-:Y:S02]  /*1d10*/  FMNMX R13, R26, R27, !PT ;  /* 0x0000001b1a0d7209 */ /* 0x000fe40007800000 */
[----:B------:R-:W-:Y:S02]  /*1d20*/  FMNMX R17, R53, R14, !PT ;  /* 0x0000000e35117209 */ /* 0x000fe40007800000 */
[----:B------:R-:W-:Y:S02]  /*1d30*/  FMNMX R14, R24, R13, !PT ;  /* 0x0000000d180e7209 */ /* 0x000fe40007800000 */
[----:B------:R-:W-:Y:S01]  /*1d40*/  FSEL R46, R46, -INF , !P1 ;  /* 0xff8000002e2e7808 */ /* 0x000fe20004800000 */
[----:B------:R-:W3:Y:S01]  /*1d50*/  SHFL.BFLY PT, R22, R17, 0x1, 0x1f ;  /* 0x0c201f0011167f89 */ /* 0x000ee200000e0000 */
[----:B------:R-:W-:Y:S02]  /*1d60*/  FMNMX R14, R25, R14, !PT ;  /* 0x0000000e190e7209 */ /* 0x000fe40007800000 */
[----:B------:R-:W-:-:S02]  /*1d70*/  FSEL R47, R47, -INF , !P6 ;  /* 0xff8000002f2f7808 */ /* 0x000fc40007000000 */
[----:B------:R-:W-:Y:S02]  /*1d80*/  FMNMX R13, R33, R14, !PT ;  /* 0x0000000e210d7209 */ /* 0x000fe40007800000 */
[----:B------:R-:W-:Y:S02]  /*1d90*/  FSEL R50, R50, -INF , !P5 ;  /* 0xff80000032327808 */ /* 0x000fe40006800000 */
[----:B------:R-:W-:Y:S02]  /*1da0*/  FMNMX R13, R56, R13, !PT ;  /* 0x0000000d380d7209 */ /* 0x000fe40007800000 */
[----:B------:R-:W-:Y:S02]  /*1db0*/  FSEL R51, R51, -INF , !P4 ;  /* 0xff80000033337808 */ /* 0x000fe40006000000 */
[----:B------:R-:W-:Y:S02]  /*1dc0*/  FMNMX R14, R40, R13, !PT ;  /* 0x0000000d280e7209 */ /* 0x000fe40007800000 */
[----:B------:R-:W-:-:S02]  /*1dd0*/  FSEL R54, R54, -INF , !P3 ;  /* 0xff80000036367808 */ /* 0x000fc40005800000 */
[----:B------:R-:W-:Y:S02]  /*1de0*/  FMNMX R13, R39, R14, !PT ;  /* 0x0000000e270d7209 */ /* 0x000fe40007800000 */
[----:B------:R-:W-:Y:S02]  /*1df0*/  FSEL R55, R55, -INF , !P2 ;  /* 0xff80000037377808 */ /* 0x000fe40005000000 */
[----:B------:R-:W-:Y:S02]  /*1e00*/  FMNMX R14, R42, R13, !PT ;  /* 0x0000000d2a0e7209 */ /* 0x000fe40007800000 */
[----:B---3--:R-:W-:Y:S02]  /*1e10*/  FMNMX R23, R17, R22, !PT ;  /* 0x0000001611177209 */ /* 0x008fe40007800000 */
[----:B------:R-:W-:-:S03]  /*1e20*/  FMNMX R13, R43, R14, !PT ;  /* 0x0000000e2b0d7209 */ /* 0x000fc60007800000 */
[----:B------:R-:W3:Y:S01]  /*1e30*/  SHFL.BFLY PT, R30, R23, 0x2, 0x1f ;  /* 0x0c401f00171e7f89 */ /* 0x000ee200000e0000 */
[----:B------:R-:W-:-:S04]  /*1e40*/  FMNMX R22, R46, R13, !PT ;  /* 0x0000000d2e167209 */ /* 0x000fc80007800000 */
[----:B------:R-:W-:-:S04]  /*1e50*/  FMNMX R13, R47, R22, !PT ;  /* 0x000000162f0d7209 */ /* 0x000fc80007800000 */
[----:B------:R-:W-:-:S04]  /*1e60*/  FMNMX R22, R50, R13, !PT ;  /* 0x0000000d32167209 */ /* 0x000fc80007800000 */
[----:B------:R-:W-:-:S04]  /*1e70*/  FMNMX R13, R51, R22, !PT ;  /* 0x00000016330d7209 */ /* 0x000fc80007800000 */
[----:B------:R-:W-:-:S04]  /*1e80*/  FMNMX R22, R54, R13, !PT ;  /* 0x0000000d36167209 */ /* 0x000fc80007800000 */
[----:B------:R-:W-:Y:S02]  /*1e90*/  FMNMX R13, R55, R22, !PT ;  /* 0x00000016370d7209 */ /* 0x000fe40007800000 */
[----:B---3--:R-:W-:-:S04]  /*1ea0*/  FMNMX R14, R23, R30, !PT ;  /* 0x0000001e170e7209 */ /* 0x008fc80007800000 */
[----:B------:R-:W-:-:S04]  /*1eb0*/  FSETP.NEU.AND P1, PT, R14, -INF , PT ;  /* 0xff8000000e00780b */ /* 0x000fc80003f2d000 */
[----:B------:R-:W-:-:S05]  /*1ec0*/  FSEL R52, R14, RZ, P1 ;  /* 0x000000ff0e347208 */ /* 0x000fca0000800000 */
[----:B------:R-:W-:-:S04]  /*1ed0*/  FMUL R52, R52, UR6 ;  /* 0x0000000634347c20 */ /* 0x000fc80008400000 */
[--C-:B------:R-:W-:Y:S01]  /*1ee0*/  FFMA R17, R11, UR6, -R52.reuse ;  /* 0x000000060b117c23 */ /* 0x100fe20008000834 */
[--C-:B------:R-:W-:Y:S01]  /*1ef0*/  FFMA R11, R20, UR6, -R52.reuse ;  /* 0x00000006140b7c23 */ /* 0x100fe20008000834 */
[--C-:B------:R-:W-:Y:S01]  /*1f00*/  FFMA R29, R29, UR6, -R52.reuse ;  /* 0x000000061d1d7c23 */ /* 0x100fe20008000834 */
[----:B------:R-:W3:Y:S01]  /*1f10*/  SHFL.BFLY PT, R20, R13, 0x1, 0x1f ;  /* 0x0c201f000d147f89 */ /* 0x000ee200000e0000 */
[--C-:B------:R-:W-:Y:S01]  /*1f20*/  FFMA R28, R28, UR6, -R52.reuse ;  /* 0x000000061c1c7c23 */ /* 0x100fe20008000834 */
[----:B------:R-:W-:Y:S01]  /*1f30*/  FSETP.GEU.AND P3, PT, R17, -126, PT ;  /* 0xc2fc00001100780b */ /* 0x000fe20003f6e000 */
        /* <DEDUP_REMOVED lines=9> */
[--C-:B------:R-:W-:Y:S01]  /*1fd0*/  FFMA R49, R49, UR6, -R52.reuse ;  /* 0x0000000631317c23 */ /* 0x100fe20008000834 */
[----:B------:R-:W-:Y:S01]  /*1fe0*/  FFMA R35, R35, UR6, -R52 ;  /* 0x0000000623237c23 */ /* 0x000fe20008000834 */
[----:B------:R-:W-:Y:S01]  /*1ff0*/  FSETP.GEU.AND P5, PT, R31, -126, PT ;  /* 0xc2fc00001f00780b */ /* 0x000fe20003fae000 */
[----:B------:R-:W-:-:S02]  /*2000*/  @!P3 FMUL R17, R17, 0.5 ;  /* 0x3f0000001111b820 */ /* 0x000fc40000400000 */
[----:B------:R-:W-:Y:S02]  /*2010*/  @!P6 FMUL R11, R11, 0.5 ;  /* 0x3f0000000b0be820 */ /* 0x000fe40000400000 */
[----:B------:R-:W4:Y:S01]  /*2020*/  MUFU.EX2 R22, R17 ;  /* 0x0000001100167308 */ /* 0x000f220000000800 */
[----:B------:R-:W-:Y:S01]  /*2030*/  @!P2 FMUL R29, R29, 0.5 ;  /* 0x3f0000001d1da820 */ /* 0x000fe20000400000 */
[----:B------:R-:W-:Y:S02]  /*2040*/  @!P4 FMUL R28, R28, 0.5 ;  /* 0x3f0000001c1cc820 */ /* 0x000fe40000400000 */
[----:B------:R-:W-:Y:S01]  /*2050*/  @!P1 FMUL R32, R32, 0.5 ;  /* 0x3f00000020209820 */ /* 0x000fe20000400000 */
[----:B---3--:R-:W-:-:S03]  /*2060*/  FMNMX R23, R13, R20, !PT ;  /* 0x000000140d177209 */ /* 0x008fc60007800000 */
[----:B------:R-:W3:Y:S01]  /*2070*/  MUFU.EX2 R11, R11 ;  /* 0x0000000b000b7308 */ /* 0x000ee20000000800 */
[----:B------:R-:W-:Y:S01]  /*2080*/  @!P5 FMUL R31, R31, 0.5 ;  /* 0x3f0000001f1fd820 */ /* 0x000fe20000400000 */
[----:B------:R-:W5:Y:S06]  /*2090*/  SHFL.BFLY PT, R30, R23, 0x2, 0x1f ;  /* 0x0c401f00171e7f89 */ /* 0x000f6c00000e0000 */
[----:B------:R1:W2:Y:S01]  /*20a0*/  MUFU.EX2 R20, R29 ;  /* 0x0000001d00147308 */ /* 0x0002a20000000800 */
[----:B----4-:R-:W-:Y:S01]  /*20b0*/  @!P3 FMUL R22, R22, R22 ;  /* 0x000000161616b220 */ /* 0x010fe20000400000 */
[----:B------:R-:W-:-:S06]  /*20c0*/  FSETP.GEU.AND P3, PT, R36, -126, PT ;  /* 0xc2fc00002400780b */ /* 0x000fcc0003f6e000 */
[----:B------:R-:W4:Y:S01]  /*20d0*/  MUFU.EX2 R13, R28 ;  /* 0x0000001c000d7308 */ /* 0x000f220000000800 */
[----:B---3--:R-:W-:Y:S01]  /*20e0*/  @!P6 FMUL R11, R11, R11 ;  /* 0x0000000b0b0be220 */ /* 0x008fe20000400000 */
[----:B------:R-:W-:Y:S01]  /*20f0*/  FSETP.GEU.AND P6, PT, R37, -126, PT ;  /* 0xc2fc00002500780b */ /* 0x000fe20003fce000 */
[----:B-1----:R-:W-:-:S04]  /*2100*/  FFMA R29, R21, UR6, -R52 ;  /* 0x00000006151d7c23 */ /* 0x002fc80008000834 */
[----:B------:R-:W-:Y:S01]  /*2110*/  @!P3 FMUL R36, R36, 0.5 ;  /* 0x3f0000002424b820 */ /* 0x000fe20000400000 */
[----:B------:R1:W3:Y:S01]  /*2120*/  MUFU.EX2 R17, R32 ;  /* 0x0000002000117308 */ /* 0x0002e20000000800 */
[----:B--2---:R-:W-:Y:S01]  /*2130*/  @!P2 FMUL R20, R20, R20 ;  /* 0x000000141414a220 */ /* 0x004fe20000400000 */
[----:B-----5:R-:W-:Y:S01]  /*2140*/  FMNMX R15, R23, R30, !PT ;  /* 0x0000001e170f7209 */ /* 0x020fe20007800000 */
[----:B------:R-:W-:-:S03]  /*2150*/  FFMA R23, R45, UR6, -R52 ;  /* 0x000000062d177c23 */ /* 0x000fc60008000834 */
[----:B------:R-:W-:Y:S01]  /*2160*/  FSETP.NEU.AND P2, PT, R15, -INF , PT ;  /* 0xff8000000f00780b */ /* 0x000fe20003f4d000 */
[----:B------:R-:W-:Y:S01]  /*2170*/  @!P6 FMUL R37, R37, 0.5 ;  /* 0x3f0000002525e820 */ /* 0x000fe20000400000 */
[----:B------:R-:W2:Y:S01]  /*2180*/  MUFU.EX2 R21, R36 ;  /* 0x0000002400157308 */ /* 0x000ea20000000800 */
[--C-:B-1----:R-:W-:Y:S01]  /*2190*/  FFMA R32, R41, UR6, -R52.reuse ;  /* 0x0000000629207c23 */ /* 0x102fe20008000834 */
[----:B------:R-:W-:Y:S01]  /*21a0*/  FSEL R38, R15, RZ, P2 ;  /* 0x000000ff0f267208 */ /* 0x000fe20001000000 */
[----:B----4-:R-:W-:Y:S01]  /*21b0*/  @!P4 FMUL R13, R13, R13 ;  /* 0x0000000d0d0dc220 */ /* 0x010fe20000400000 */
[----:B------:R-:W-:Y:S02]  /*21c0*/  FSETP.GEU.AND P4, PT, R29, -126, PT ;  /* 0xc2fc00001d00780b */ /* 0x000fe40003f8e000 */
[----:B------:R-:W-:Y:S01]  /*21d0*/  FSETP.GEU.AND P2, PT, R34, -126, PT ;  /* 0xc2fc00002200780b */ /* 0x000fe20003f4e000 */
[----:B------:R-:W-:Y:S01]  /*21e0*/  FMUL R41, R38, UR6 ;  /* 0x0000000626297c20 */ /* 0x000fe20008400000 */
[----:B------:R-:W1:Y:S01]  /*21f0*/  MUFU.EX2 R30, R37 ;  /* 0x00000025001e7308 */ /* 0x000e620000000800 */
[----:B---3--:R-:W-:Y:S01]  /*2200*/  @!P1 FMUL R17, R17, R17 ;  /* 0x0000001111119220 */ /* 0x008fe20000400000 */
[----:B------:R-:W-:Y:S01]  /*2210*/  FSETP.GEU.AND P1, PT, R32, -126, PT ;  /* 0xc2fc00002000780b */ /* 0x000fe20003f2e000 */
[--C-:B------:R-:W-:Y:S01]  /*2220*/  FFMA R26, R26, UR6, -R41.reuse ;  /* 0x000000061a1a7c23 */ /* 0x100fe20008000829 */
[--C-:B------:R-:W-:Y:S01]  /*2230*/  FFMA R38, R48, UR6, -R52.reuse ;  /* 0x0000000630267c23 */ /* 0x100fe20008000834 */
[--C-:B------:R-:W-:Y:S01]  /*2240*/  FFMA R27, R27, UR6, -R41.reuse ;  /* 0x000000061b1b7c23 */ /* 0x100fe20008000829 */
[--C-:B------:R-:W-:Y:S01]  /*2250*/  FFMA R24, R24, UR6, -R41.reuse ;  /* 0x0000000618187c23 */ /* 0x100fe20008000829 */
[--C-:B------:R-:W-:Y:S01]  /*2260*/  FFMA R25, R25, UR6, -R41.reuse ;  /* 0x0000000619197c23 */ /* 0x100fe20008000829 */
[----:B------:R-:W3:Y:S01]  /*2270*/  MUFU.EX2 R28, R31 ;  /* 0x0000001f001c7308 */ /* 0x000ee20000000800 */
[----:B--2---:R-:W-:Y:S01]  /*2280*/  @!P3 FMUL R21, R21, R21 ;  /* 0x000000151515b220 */ /* 0x004fe20000400000 */
[----:B------:R-:W-:Y:S01]  /*2290*/  FSETP.GEU.AND P3, PT, R26, -126, PT ;  /* 0xc2fc00001a00780b */ /* 0x000fe20003f6e000 */
[----:B------:R-:W-:Y:S01]  /*22a0*/  @!P4 FMUL R29, R29, 0.5 ;  /* 0x3f0000001d1dc820 */ /* 0x000fe20000400000 */
[----:B------:R-:W-:Y:S01]  /*22b0*/  @!P2 FMUL R34, R34, 0.5 ;  /* 0x3f0000002222a820 */ /* 0x000fe20000400000 */
[--C-:B------:R-:W-:Y:S01]  /*22c0*/  FFMA R45, R40, UR6, -R41.reuse ;  /* 0x00000006282d7c23 */ /* 0x100fe20008000829 */
[--C-:B------:R-:W-:Y:S01]  /*22d0*/  FFMA R44, R39, UR6, -R41.reuse ;  /* 0x00000006272c7c23 */ /* 0x100fe20008000829 */
[----:B------:R-:W-:Y:S01]  /*22e0*/  @!P1 FMUL R32, R32, 0.5 ;  /* 0x3f00000020209820 */ /* 0x000fe20000400000 */
[----:B------:R-:W2:Y:S01]  /*22f0*/  MUFU.EX2 R31, R29 ;  /* 0x0000001d001f7308 */ /* 0x000ea20000000800 */
[----:B-1----:R-:W-:Y:S01]  /*2300*/  @!P6 FMUL R30, R30, R30 ;  /* 0x0000001e1e1ee220 */ /* 0x002fe20000400000 */
[----:B------:R-:W-:Y:S01]  /*2310*/  FSETP.GEU.AND P6, PT, R38, -126, PT ;  /* 0xc2fc00002600780b */ /* 0x000fe20003fce000 */
[----:B------:R-:W-:Y:S01]  /*2320*/  FFMA R37, R53, UR6, -R52 ;  /* 0x0000000635257c23 */ /* 0x000fe20008000834 */
[--C-:B------:R-:W-:Y:S01]  /*2330*/  FFMA R56, R56, UR6, -R41.reuse ;  /* 0x0000000638387c23 */ /* 0x100fe20008000829 */
[--C-:B------:R-:W-:Y:S01]  /*2340*/  FFMA R53, R43, UR6, -R41.reuse ;  /* 0x000000062b357c23 */ /* 0x100fe20008000829 */
[----:B------:R-:W-:Y:S01]  /*2350*/  P2R R57, PR, RZ, 0x40 ;  /* 0x00000040ff397803 */ /* 0x000fe20000000000 */
[----:B------:R-:W-:Y:S01]  /*2360*/  @!P3 FMUL R26, R26, 0.5 ;  /* 0x3f0000001a1ab820 */ /* 0x000fe20000400000 */
[----:B------:R-:W1:Y:S01]  /*2370*/  MUFU.EX2 R32, R32 ;  /* 0x0000002000207308 */ /* 0x000e620000000800 */
[----:B---3--:R-:W-:Y:S01]  /*2380*/  @!P5 FMUL R28, R28, R28 ;  /* 0x0000001c1c1cd220 */ /* 0x008fe20000400000 */
[----:B------:R-:W-:Y:S01]  /*2390*/  FSETP.GEU.AND P5, PT, R23, -126, PT ;  /* 0xc2fc00001700780b */ /* 0x000fe20003fae000 */
[--C-:B------:R-:W-:Y:S01]  /*23a0*/  FFMA R52, R42, UR6, -R41.reuse ;  /* 0x000000062a347c23 */ /* 0x100fe20008000829 */
[--C-:B------:R-:W-:Y:S01]  /*23b0*/  FFMA R48, R46, UR6, -R41.reuse ;  /* 0x000000062e307c23 */ /* 0x100fe20008000829 */
[--C-:B------:R-:W-:Y:S01]  /*23c0*/  FFMA R43, R47, UR6, -R41.reuse ;  /* 0x000000062f2b7c23 */ /* 0x100fe20008000829 */
[--C-:B------:R-:W-:Y:S01]  /*23d0*/  FFMA R50, R50, UR6, -R41.reuse ;  /* 0x0000000632327c23 */ /* 0x100fe20008000829 */
[----:B------:R-:W-:Y:S01]  /*23e0*/  @!P6 FMUL R38, R38, 0.5 ;  /* 0x3f0000002626e820 */ /* 0x000fe20000400000 */
[----:B------:R-:W3:Y:S01]  /*23f0*/  MUFU.EX2 R34, R34 ;  /* 0x0000002200227308 */ /* 0x000ee20000000800 */
[----:B------:R-:W4:Y:S01]  /*2400*/  SYNCS.PHASECHK.TRANS64.TRYWAIT P6, [R2+URZ+0x7808], R19 ;  /* 0x00780813020075a7 */ /* 0x000f2200080c017f */
[----:B--2---:R-:W-:Y:S01]  /*2410*/  @!P4 FMUL R31, R31, R31 ;  /* 0x0000001f1f1fc220 */ /* 0x004fe20000400000 */
[----:B------:R-:W-:Y:S01]  /*2420*/  FSETP.GEU.AND P4, PT, R27, -126, PT ;  /* 0xc2fc00001b00780b */ /* 0x000fe20003f8e000 */
[--C-:B------:R-:W-:Y:S01]  /*2430*/  FFMA R51, R51, UR6, -R41.reuse ;  /* 0x0000000633337c23 */ /* 0x100fe20008000829 */
[--C-:B------:R-:W-:Y:S01]  /*2440*/  FFMA R54, R54, UR6, -R41.reuse ;  /* 0x0000000636367c23 */ /* 0x100fe20008000829 */
[----:B------:R-:W-:Y:S01]  /*2450*/  FFMA R55, R55, UR6, -R41 ;  /* 0x0000000637377c23 */ /* 0x000fe20008000829 */
[----:B------:R-:W-:Y:S01]  /*2460*/  @!P5 FMUL R23, R23, 0.5 ;  /* 0x3f0000001717d820 */ /* 0x000fe20000400000 */
[----:B------:R2:W5:Y:S01]  /*2470*/  MUFU.EX2 R29, R26 ;  /* 0x0000001a001d7308 */ /* 0x0005620000000800 */
[----:B-1----:R-:W-:Y:S01]  /*2480*/  @!P1 FMUL R32, R32, R32 ;  /* 0x0000002020209220 */ /* 0x002fe20000400000 */
[----:B------:R-:W-:-:S06]  /*2490*/  FSETP.GEU.AND P1, PT, R24, -126, PT ;  /* 0xc2fc00001800780b */ /* 0x000fcc0003f2e000 */
[----:B------:R-:W-:Y:S01]  /*24a0*/  @!P4 FMUL R27, R27, 0.5 ;  /* 0x3f0000001b1bc820 */ /* 0x000fe20000400000 */
[----:B--2---:R-:W-:Y:S01]  /*24b0*/  FFMA R26, R33, UR6, -R41 ;  /* 0x00000006211a7c23 */ /* 0x004fe20008000829 */
[----:B---3--:R-:W-:Y:S01]  /*24c0*/  @!P2 FMUL R34, R34, R34 ;  /* 0x000000222222a220 */ /* 0x008fe20000400000 */
[----:B------:R-:W-:Y:S01]  /*24d0*/  FSETP.GEU.AND P2, PT, R25, -126, PT ;  /* 0xc2fc00001900780b */ /* 0x000fe20003f4e000 */
[----:B------:R-:W1:Y:S03]  /*24e0*/  MUFU.EX2 R23, R23 ;  /* 0x0000001700177308 */ /* 0x000e660000000800 */
[----:B------:R-:W-:Y:S01]  /*24f0*/  @!P1 FMUL R24, R24, 0.5 ;  /* 0x3f00000018189820 */ /* 0x000fe20000400000 */
[----:B-----5:R-:W-:Y:S01]  /*2500*/  @!P3 FMUL R29, R29, R29 ;  /* 0x0000001d1d1db220 */ /* 0x020fe20000400000 */
[----:B------:R-:W-:-:S03]  /*2510*/  FSETP.GEU.AND P3, PT, R26, -126, PT ;  /* 0xc2fc00001a00780b */ /* 0x000fc60003f6e000 */
[----:B------:R-:W2:Y:S04]  /*2520*/  MUFU.EX2 R36, R27 ;  /* 0x0000001b00247308 */ /* 0x000ea80000000800 */
[----:B------:R-:W-:-:S04]  /*2530*/  @!P2 FMUL R25, R25, 0.5 ;  /* 0x3f0000001919a820 */ /* 0x000fc80000400000 */
[----:B------:R-:W3:Y:S01]  /*2540*/  MUFU.EX2 R38, R38 ;  /* 0x0000002600267308 */ /* 0x000ee20000000800 */
[----:B-1----:R-:W-:Y:S01]  /*2550*/  @!P5 FMUL R23, R23, R23 ;  /* 0x000000171717d220 */ /* 0x002fe20000400000 */
[----:B------:R-:W-:Y:S01]  /*2560*/  FSETP.GEU.AND P5, PT, R45, -126, PT ;  /* 0xc2fc00002d00780b */ /* 0x000fe20003fae000 */
[----:B------:R-:W-:-:S05]  /*2570*/  @!P3 FMUL R26, R26, 0.5 ;  /* 0x3f0000001a1ab820 */ /* 0x000fca0000400000 */
[----:B------:R1:W1:Y:S01]  /*2580*/  MUFU.EX2 R33, R24 ;  /* 0x0000001800217308 */ /* 0x0002620000000800 */
[----:B--2---:R-:W-:Y:S01]  /*2590*/  @!P4 FMUL R36, R36, R36 ;  /* 0x000000242424c220 */ /* 0x004fe20000400000 */
[----:B------:R-:W-:-:S06]  /*25a0*/  FSETP.GEU.AND P4, PT, R56, -126, PT ;  /* 0xc2fc00003800780b */ /* 0x000fcc0003f8e000 */
[----:B------:R2:W1:Y:S08]  /*25b0*/  MUFU.EX2 R40, R25 ;  /* 0x0000001900287308 */ /* 0x0004700000000800 */
[----:B------:R2:W1:Y:S01]  /*25c0*/  MUFU.EX2 R39, R26 ;  /* 0x0000001a00277308 */ /* 0x0004620000000800 */
[----:B---34-:R-:W-:Y:S05]  /*25d0*/  @!P6 BRA `(.L_x_23) ;  /* 0x0000006400d0e947 */ /* 0x018fea0003800000 */
.L_x_81:
[----:B-1----:R-:W-:Y:S01]  /*25e0*/  @!P1 FMUL R33, R33, R33 ;  /* 0x0000002121219220 */ /* 0x002fe20000400000 */
[----:B------:R-:W-:Y:S01]  /*25f0*/  @!P2 FMUL R40, R40, R40 ;  /* 0x000000282828a220 */ /* 0x000fe20000400000 */
[----:B------:R-:W-:Y:S01]  /*2600*/  F2FP.F16.F32.PACK_AB R24, R11, R22 ;  /* 0x000000160b18723e */ /* 0x000fe200000000ff */
[----:B------:R-:W-:Y:S01]  /*2610*/  UIADD3 UR6, UR23, 0x180, URZ ;  /* 0x0000018017067890 */ /* 0x000fe2000fffe03f */
[----:B--2---:R-:W-:Y:S01]  /*2620*/  F2FP.F16.F32.PACK_AB R26, R20, R13 ;  /* 0x0000000d141a723e */ /* 0x004fe200000000ff */
[----:B------:R-:W-:Y:S01]  /*2630*/  UMOV UR7, 0xc0000010 ;  /* 0xc000001000077882 */ /* 0x000fe20000000000 */
[----:B------:R-:W-:Y:S01]  /*2640*/  F2FP.F16.F32.PACK_AB R25, R36, R29 ;  /* 0x0000001d2419723e */ /* 0x000fe200000000ff */
[----:B------:R-:W-:Y:S01]  /*2650*/  UIADD3 UR8, UR23, 0x200, URZ ;  /* 0x0000020017087890 */ /* 0x000fe2000fffe03f */
[----:B------:R-:W-:Y:S01]  /*2660*/  F2FP.F16.F32.PACK_AB R27, R40, R33 ;  /* 0x00000021281b723e */ /* 0x000fe200000000ff */
[----:B------:R-:W-:Y:S01]  /*2670*/  @!P4 FMUL R56, R56, 0.5 ;  /* 0x3f0000003838c820 */ /* 0x000fe20000400000 */
[----:B------:R-:W-:Y:S01]  /*2680*/  UIADD3 UR10, UR23, 0x280, URZ ;  /* 0x00000280170a7890 */ /* 0x000fe2000fffe03f */
[----:B------:R-:W-:Y:S01]  /*2690*/  ISETP.NE.AND P6, PT, R57, RZ, PT ;  /* 0x000000ff3900720c */ /* 0x000fe20003fc5270 */
[----:B------:R-:W-:Y:S01]  /*26a0*/  WARPGROUP.ARRIVE ;  /* 0x00000000000079c5 */ /* 0x000fe20000000000 */
[----:B------:R-:W1:Y:S01]  /*26b0*/  MUFU.EX2 R42, R56 ;  /* 0x00000038002a7308 */ /* 0x000e620000000800 */
[----:B------:R-:W-:Y:S01]  /*26c0*/  UMOV UR11, 0xc0000010 ;  /* 0xc0000010000b7882 */ /* 0x000fe20000000000 */
[----:B------:R-:W-:Y:S01]  /*26d0*/  FSETP.GEU.AND P1, PT, R44, -126, PT ;  /* 0xc2fc00002c00780b */ /* 0x000fe20003f2e000 */
[----:B------:R-:W-:Y:S01]  /*26e0*/  @!P5 FMUL R45, R45, 0.5 ;  /* 0x3f0000002d2dd820 */ /* 0x000fe20000400000 */
[----:B------:R-:W-:Y:S01]  /*26f0*/  @!P3 FMUL R39, R39, R39 ;  /* 0x000000272727b220 */ /* 0x000fe20000400000 */
[----:B------:R-:W-:Y:S01]  /*2700*/  HGMMA.64x16x16.F32 R72, R24, gdesc[UR4].tnspB, RZ, !UPT, gsb0 ;  /* 0x4020000418487df0 */ /* 0x000fe2000c0008ff */
[----:B------:R-:W-:Y:S01]  /*2710*/  UMOV UR6, UR8 ;  /* 0x0000000800067c82 */ /* 0x000fe20008000000 */
[----:B------:R-:W-:Y:S01]  /*2720*/  UMOV UR7, 0xc0000010 ;  /* 0xc000001000077882 */ /* 0x000fe20000000000 */
[----:B---3--:R-:W2:Y:S01]  /*2730*/  MUFU.EX2 R19, R45 ;  /* 0x0000002d00137308 */ /* 0x008ea20000000800 */
[----:B------:R-:W-:Y:S01]  /*2740*/  UIADD3 UR8, UR23, 0x220, URZ ;  /* 0x0000022017087890 */ /* 0x000fe2000fffe03f */
[----:B------:R-:W-:Y:S01]  /*2750*/  FSETP.GEU.AND P3, PT, R53, -126, PT ;  /* 0xc2fc00003500780b */ /* 0x000fe20003f6e000 */
[----:B------:R-:W-:Y:S01]  /*2760*/  @!P6 FMUL R38, R38, R38 ;  /* 0x000000262626e220 */ /* 0x000fe20000400000 */
[----:B------:R-:W-:Y:S01]  /*2770*/  FSETP.GEU.AND P6, PT, R52, -126, PT ;  /* 0xc2fc00003400780b */ /* 0x000fe20003fce000 */
[----:B------:R-:W-:Y:S01]  /*2780*/  FADD R22, R22, R31 ;  /* 0x0000001f16167221 */ /* 0x000fe20000000000 */
[----:B------:R-:W-:Y:S01]  /*2790*/  FSETP.GEU.AND P2, PT, R49, -126, PT ;  /* 0xc2fc00003100780b */ /* 0x000fe20003f4e000 */
[----:B------:R-:W-:Y:S01]  /*27a0*/  @!P1 FMUL R44, R44, 0.5 ;  /* 0x3f0000002c2c9820 */ /* 0x000fe20000400000 */
[----:B------:R-:W-:Y:S01]  /*27b0*/  FADD R13, R13, R34 ;  /* 0x000000220d0d7221 */ /* 0x000fe20000000000 */
[----:B-1----:R-:W-:Y:S01]  /*27c0*/  @!P4 FMUL R42, R42, R42 ;  /* 0x0000002a2a2ac220 */ /* 0x002fe20000400000 */
[----:B------:R-:W-:Y:S01]  /*27d0*/  FSETP.GEU.AND P4, PT, R48, -126, PT ;  /* 0xc2fc00003000780b */ /* 0x000fe20003f8e000 */
[----:B------:R-:W-:Y:S01]  /*27e0*/  FADD R20, R20, R23 ;  /* 0x0000001714147221 */ /* 0x000fe20000000000 */
[----:B------:R-:W-:Y:S01]  /*27f0*/  ULDC UR14, c[0x0][0x604] ;  /* 0x00018100000e7ab9 */ /* 0x000fe20000000800 */
[----:B------:R-:W1:Y:S01]  /*2800*/  MUFU.EX2 R44, R44 ;  /* 0x0000002c002c7308 */ /* 0x000e620000000800 */
[----:B------:R-:W-:Y:S01]  /*2810*/  ULDC UR15, c[0x0][0x28c] ;  /* 0x0000a300000f7ab9 */ /* 0x000fe20000000800 */
[----:B------:R-:W-:Y:S01]  /*2820*/  @!P3 FMUL R53, R53, 0.5 ;  /* 0x3f0000003535b820 */ /* 0x000fe20000400000 */
[----:B------:R-:W-:-:S02]  /*2830*/  VIADD R9, R9, 0x40 ;  /* 0x0000004009097836 */ /* 0x000fc40000000000 */
[----:B--2---:R-:W-:Y:S01]  /*2840*/  @!P5 FMUL R19, R19, R19 ;  /* 0x000000131313d220 */ /* 0x004fe20000400000 */
[----:B------:R-:W-:Y:S01]  /*2850*/  FSETP.GEU.AND P5, PT, R43, -126, PT ;  /* 0xc2fc00002b00780b */ /* 0x000fe20003fae000 */
[----:B------:R-:W-:Y:S01]  /*2860*/  @!P6 FMUL R52, R52, 0.5 ;  /* 0x3f0000003434e820 */ /* 0x000fe20000400000 */
[----:B------:R-:W-:Y:S01]  /*2870*/  @!P2 FMUL R49, R49, 0.5 ;  /* 0x3f0000003131a820 */ /* 0x000fe20000400000 */
[----:B------:R-:W2:Y:S01]  /*2880*/  MUFU.EX2 R41, R53 ;  /* 0x0000003500297308 */ /* 0x000ea20000000800 */
[----:B------:R-:W-:Y:S01]  /*2890*/  LEA.HI.SX32 R18, R18, 0xffffffff, 0x1a ;  /* 0xffffffff12127811 */ /* 0x000fe200078fd2ff */
[----:B------:R-:W-:-:S06]  /*28a0*/  @!P4 FMUL R48, R48, 0.5 ;  /* 0x3f0000003030c820 */ /* 0x000fcc0000400000 */
[----:B------:R-:W3:Y:S01]  /*28b0*/  MUFU.EX2 R46, R52 ;  /* 0x00000034002e7308 */ /* 0x000ee20000000800 */
[----:B-1----:R-:W-:Y:S01]  /*28c0*/  @!P1 FMUL R44, R44, R44 ;  /* 0x0000002c2c2c9220 */ /* 0x002fe20000400000 */
[----:B------:R-:W-:Y:S01]  /*28d0*/  @!P5 FMUL R43, R43, 0.5 ;  /* 0x3f0000002b2bd820 */ /* 0x000fe20000400000 */
[----:B------:R-:W-:-:S05]  /*28e0*/  FSETP.GEU.AND P1, PT, R35, -126, PT ;  /* 0xc2fc00002300780b */ /* 0x000fca0003f2e000 */
[----:B------:R-:W1:Y:S01]  /*28f0*/  MUFU.EX2 R48, R48 ;  /* 0x0000003000307308 */ /* 0x000e620000000800 */
[----:B--2---:R-:W-:Y:S01]  /*2900*/  @!P3 FMUL R41, R41, R41 ;  /* 0x000000292929b220 */ /* 0x004fe20000400000 */
[----:B------:R-:W-:Y:S02]  /*2910*/  WARPGROUP.DEPBAR.LE gsb0, 0x0 ;  /* 0x00008000000079c5 */ /* 0x000fe40000010000 */
[----:B------:R-:W-:Y:S01]  /*2920*/  WARPGROUP.ARRIVE ;  /* 0x00000000000079c5 */ /* 0x000fe20000000000 */
[----:B------:R-:W-:Y:S01]  /*2930*/  FSETP.GEU.AND P3, PT, R51, -126, PT ;  /* 0xc2fc00003300780b */ /* 0x000fe20003f6e000 */
[----:B------:R-:W-:Y:S02]  /*2940*/  FADD R36, R36, R41 ;  /* 0x0000002924247221 */ /* 0x000fe40000000000 */
[----:B------:R-:W2:Y:S01]  /*2950*/  MUFU.EX2 R43, R43 ;  /* 0x0000002b002b7308 */ /* 0x000ea20000000800 */
[----:B---3--:R-:W-:Y:S01]  /*2960*/  @!P6 FMUL R46, R46, R46 ;  /* 0x0000002e2e2ee220 */ /* 0x008fe20000400000 */
[----:B------:R-:W-:Y:S01]  /*2970*/  HGMMA.64x16x16.F32 R64, R24, gdesc[UR4].tnspB, RZ, !UPT, gsb0 ;  /* 0x4020000418407df0 */ /* 0x000fe2000c0008ff */
[----:B------:R-:W-:Y:S01]  /*2980*/  UIADD3 UR6, UR23, 0x1a0, URZ ;  /* 0x000001a017067890 */ /* 0x000fe2000fffe03f */
[----:B------:R-:W-:Y:S01]  /*2990*/  FSETP.GEU.AND P6, PT, R50, -126, PT ;  /* 0xc2fc00003200780b */ /* 0x000fe20003fce000 */
[----:B------:R-:W-:Y:S01]  /*29a0*/  UMOV UR7, 0xc0000010 ;  /* 0xc000001000077882 */ /* 0x000fe20000000000 */
[----:B------:R-:W-:Y:S01]  /*29b0*/  @!P1 FMUL R35, R35, 0.5 ;  /* 0x3f00000023239820 */ /* 0x000fe20000400000 */
[----:B------:R-:W-:Y:S01]  /*29c0*/  FADD R29, R29, R46 ;  /* 0x0000002e1d1d7221 */ /* 0x000fe20000000000 */
[----:B------:R-:W3:Y:S01]  /*29d0*/  MUFU.EX2 R49, R49 ;  /* 0x0000003100317308 */ /* 0x000ee20000000800 */
[----:B-1----:R-:W-:Y:S01]  /*29e0*/  @!P4 FMUL R48, R48, R48 ;  /* 0x000000303030c220 */ /* 0x002fe20000400000 */
[----:B------:R-:W-:Y:S01]  /*29f0*/  FSETP.GEU.AND P4, PT, R54, -126, PT ;  /* 0xc2fc00003600780b */ /* 0x000fe20003f8e000 */
[----:B------:R-:W-:-:S02]  /*2a00*/  @!P3 FMUL R51, R51, 0.5 ;  /* 0x3f0000003333b820 */ /* 0x000fc40000400000 */
[----:B------:R-:W-:-:S03]  /*2a10*/  FADD R33, R33, R48 ;  /* 0x0000003021217221 */ /* 0x000fc60000000000 */
[----:B------:R-:W1:Y:S01]  /*2a20*/  MUFU.EX2 R52, R35 ;  /* 0x0000002300347308 */ /* 0x000e620000000800 */
[----:B--2---:R-:W-:Y:S01]  /*2a30*/  @!P5 FMUL R43, R43, R43 ;  /* 0x0000002b2b2bd220 */ /* 0x004fe20000400000 */
[----:B------:R-:W-:Y:S01]  /*2a40*/  FSETP.GEU.AND P5, PT, R55, -126, PT ;  /* 0xc2fc00003700780b */ /* 0x000fe20003fae000 */
[----:B------:R-:W-:Y:S02]  /*2a50*/  @!P6 FMUL R50, R50, 0.5 ;  /* 0x3f0000003232e820 */ /* 0x000fe40000400000 */
[----:B------:R-:W-:Y:S02]  /*2a60*/  FADD R40, R40, R43 ;  /* 0x0000002b28287221 */ /* 0x000fe40000000000 */
[----:B------:R-:W-:Y:S01]  /*2a70*/  @!P4 FMUL R54, R54, 0.5 ;  /* 0x3f0000003636c820 */ /* 0x000fe20000400000 */
[----:B------:R-:W2:Y:S01]  /*2a80*/  MUFU.EX2 R51, R51 ;  /* 0x0000003300337308 */ /* 0x000ea20000000800 */
[----:B---3--:R-:W-:Y:S01]  /*2a90*/  @!P2 FMUL R49, R49, R49 ;  /* 0x000000313131a220 */ /* 0x008fe20000400000 */
[----:B------:R-:W-:-:S05]  /*2aa0*/  FSETP.GEU.AND P2, PT, R37, -126, PT ;  /* 0xc2fc00002500780b */ /* 0x000fca0003f4e000 */
[----:B------:R-:W-:Y:S01]  /*2ab0*/  @!P5 FMUL R55, R55, 0.5 ;  /* 0x3f0000003737d820 */ /* 0x000fe20000400000 */
[----:B------:R-:W3:Y:S01]  /*2ac0*/  MUFU.EX2 R50, R50 ;  /* 0x0000003200327308 */ /* 0x000ee20000000800 */
[----:B-1----:R-:W-:Y:S01]  /*2ad0*/  @!P1 FMUL R52, R52, R52 ;  /* 0x0000003434349220 */ /* 0x002fe20000400000 */
[----:B------:R-:W-:-:S05]  /*2ae0*/  ISETP.GE.AND P1, PT, R12, 0x81, PT ;  /* 0x000000810c00780c */ /* 0x000fca0003f26270 */
[----:B------:R-:W-:Y:S01]  /*2af0*/  @!P2 FMUL R37, R37, 0.5 ;  /* 0x3f0000002525a820 */ /* 0x000fe20000400000 */
[----:B------:R-:W1:Y:S01]  /*2b00*/  MUFU.EX2 R80, R54 ;  /* 0x0000003600507308 */ /* 0x000e620000000800 */
[----:B--2---:R-:W-:Y:S01]  /*2b10*/  @!P3 FMUL R51, R51, R51 ;  /* 0x000000333333b220 */ /* 0x004fe20000400000 */
[----:B------:R-:W-:Y:S02]  /*2b20*/  WARPGROUP.DEPBAR.LE gsb0, 0x0 ;  /* 0x00008000000079c5 */ /* 0x000fe40000010000 */
[----:B------:R-:W-:-:S04]  /*2b30*/  WARPGROUP.ARRIVE ;  /* 0x00000000000079c5 */ /* 0x000fc80000000000 */
[----:B------:R-:W2:Y:S01]  /*2b40*/  MUFU.EX2 R37, R37 ;  /* 0x0000002500257308 */ /* 0x000ea20000000800 */
[----:B---3--:R-:W-:Y:S01]  /*2b50*/  @!P6 FMUL R50, R50, R50 ;  /* 0x000000323232e220 */ /* 0x008fe20000400000 */
[----:B------:R-:W-:Y:S01]  /*2b60*/  HGMMA.64x16x16.F32 R56, R24, gdesc[UR8].tnspB, RZ, !UPT, gsb0 ;  /* 0x4020000818387df0 */ /* 0x000fe2000c0008ff */
[----:B------:R-:W-:Y:S01]  /*2b70*/  UIADD3 UR10, UR23, 0x2a0, URZ ;  /* 0x000002a0170a7890 */ /* 0x000fe2000fffe03f */
[----:B------:R-:W-:-:S04]  /*2b80*/  UMOV UR11, 0xc0000010 ;  /* 0xc0000010000b7882 */ /* 0x000fc80000000000 */
[----:B------:R-:W3:Y:S01]  /*2b90*/  MUFU.EX2 R35, R55 ;  /* 0x0000003700237308 */ /* 0x000ee20000000800 */
[----:B-1----:R-:W-:Y:S01]  /*2ba0*/  @!P4 FMUL R80, R80, R80 ;  /* 0x000000505050c220 */ /* 0x002fe20000400000 */
[----:B--2---:R-:W-:Y:S01]  /*2bb0*/  @!P2 FMUL R37, R37, R37 ;  /* 0x000000252525a220 */ /* 0x004fe20000400000 */
[----:B---3--:R-:W-:Y:S01]  /*2bc0*/  @!P5 FMUL R35, R35, R35 ;  /* 0x000000232323d220 */ /* 0x008fe20000400000 */
[----:B------:R-:W-:Y:S02]  /*2bd0*/  WARPGROUP.DEPBAR.LE gsb0, 0x0 ;  /* 0x00008000000079c5 */ /* 0x000fe40000010000 */
[----:B------:R-:W-:Y:S01]  /*2be0*/  F2FP.F16.F32.PACK_AB R24, R28, R17 ;  /* 0x000000111c18723e */ /* 0x000fe200000000ff */
[----:B------:R-:W-:Y:S01]  /*2bf0*/  FADD R17, R17, R38 ;  /* 0x0000002611117221 */ /* 0x000fe20000000000 */
[----:B------:R-:W-:Y:S02]  /*2c00*/  F2FP.F16.F32.PACK_AB R26, R30, R21 ;  /* 0x000000151e1a723e */ /* 0x000fe400000000ff */
[----:B------:R-:W-:Y:S01]  /*2c10*/  F2FP.F16.F32.PACK_AB R25, R42, R39 ;  /* 0x000000272a19723e */ /* 0x000fe200000000ff */
[----:B------:R-:W-:Y:S01]  /*2c20*/  FADD R17, R22, R17 ;  /* 0x0000001116117221 */ /* 0x000fe20000000000 */
[----:B------:R-:W-:-:S04]  /*2c30*/  F2FP.F16.F32.PACK_AB R27, R44, R19 ;  /* 0x000000132c1b723e */ /* 0x000fc800000000ff */
[----:B------:R-:W-:-:S06]  /*2c40*/  WARPGROUP.ARRIVE ;  /* 0x00000000000079c5 */ /* 0x000fcc0000000000 */
[----:B------:R-:W-:Y:S01]  /*2c50*/  HGMMA.64x16x16.F32 R72, R24, gdesc[UR4].tnspB, R72, gsb0 ;  /* 0x4020000418487df0 */ /* 0x000fe20008000848 */
[----:B------:R-:W-:Y:S01]  /*2c60*/  UMOV UR6, UR8 ;  /* 0x0000000800067c82 */ /* 0x000fe20008000000 */
[----:B------:R-:W-:Y:S01]  /*2c70*/  UMOV UR7, 0xc0000010 ;  /* 0xc000001000077882 */ /* 0x000fe20000000000 */
[----:B------:R-:W-:Y:S01]  /*2c80*/  UIADD3 UR8, UR23, 0x240, URZ ;  /* 0x0000024017087890 */ /* 0x000fe2000fffe03f */
[----:B------:R-:W-:Y:S02]  /*2c90*/  WARPGROUP.DEPBAR.LE gsb0, 0x0 ;  /* 0x00008000000079c5 */ /* 0x000fe40000010000 */
[----:B------:R-:W-:-:S06]  /*2ca0*/  WARPGROUP.ARRIVE ;  /* 0x00000000000079c5 */ /* 0x000fcc0000000000 */
[----:B------:R-:W-:Y:S01]  /*2cb0*/  HGMMA.64x16x16.F32 R64, R24, gdesc[UR4].tnspB, R64, gsb0 ;  /* 0x4020000418407df0 */ /* 0x000fe20008000840 */
[----:B------:R-:W-:Y:S01]  /*2cc0*/  UIADD3 UR6, UR23, 0x1c0, URZ ;  /* 0x000001c017067890 */ /* 0x000fe2000fffe03f */
[----:B------:R-:W-:Y:S01]  /*2cd0*/  UMOV UR7, 0xc0000010 ;  /* 0xc000001000077882 */ /* 0x000fe20000000000 */
[----:B------:R-:W-:Y:S02]  /*2ce0*/  WARPGROUP.DEPBAR.LE gsb0, 0x0 ;  /* 0x00008000000079c5 */ /* 0x000fe40000010000 */
[----:B------:R-:W-:-:S06]  /*2cf0*/  WARPGROUP.ARRIVE ;  /* 0x00000000000079c5 */ /* 0x000fcc0000000000 */
[----:B------:R-:W-:Y:S01]  /*2d00*/  HGMMA.64x16x16.F32 R56, R24, gdesc[UR8].tnspB, R56, gsb0 ;  /* 0x4020000818387df0 */ /* 0x000fe20008000838 */
[----:B------:R-:W-:Y:S01]  /*2d10*/  UIADD3 UR10, UR23, 0x2c0, URZ ;  /* 0x000002c0170a7890 */ /* 0x000fe2000fffe03f */
[----:B------:R-:W-:Y:S01]  /*2d20*/  UMOV UR11, 0xc0000010 ;  /* 0xc0000010000b7882 */ /* 0x000fe20000000000 */
[----:B------:R-:W-:Y:S02]  /*2d30*/  WARPGROUP.DEPBAR.LE gsb0, 0x0 ;  /* 0x00008000000079c5 */ /* 0x000fe40000010000 */
[----:B------:R-:W-:Y:S01]  /*2d40*/  F2FP.F16.F32.PACK_AB R24, R32, R31 ;  /* 0x0000001f2018723e */ /* 0x000fe200000000ff */
[----:B------:R-:W-:Y:S01]  /*2d50*/  FADD R32, R11, R32 ;  /* 0x000000200b207221 */ /* 0x000fe20000000000 */
[----:B------:R-:W-:Y:S01]  /*2d60*/  F2FP.F16.F32.PACK_AB R26, R23, R34 ;  /* 0x00000022171a723e */ /* 0x000fe200000000ff */
[----:B------:R-:W-:Y:S01]  /*2d70*/  VIADD R11, R2, 0x7820 ;  /* 0x00007820020b7836 */ /* 0x000fe20000000000 */
[----:B------:R-:W-:Y:S02]  /*2d80*/  F2FP.F16.F32.PACK_AB R25, R41, R46 ;  /* 0x0000002e2919723e */ /* 0x000fe400000000ff */
        /* <DEDUP_REMOVED lines=20> */
[----:B------:R-:W-:Y:S01]  /*2ed0*/  FADD R52, R21, R52 ;  /* 0x0000003415347221 */ /* 0x000fe20000000000 */
[----:B------:R-:W-:Y:S01]  /*2ee0*/  F2FP.F16.F32.PACK_AB R25, R51, R50 ;  /* 0x000000323319723e */ /* 0x000fe200000000ff */
[----:B------:R-:W-:Y:S01]  /*2ef0*/  FADD R37, R30, R37 ;  /* 0x000000251e257221 */ /* 0x000fe20000000000 */
[----:B------:R-:W-:Y:S01]  /*2f00*/  F2FP.F16.F32.PACK_AB R27, R35, R80 ;  /* 0x00000050231b723e */ /* 0x000fe200000000ff */
[----:B------:R-:W-:Y:S01]  /*2f10*/  FADD R50, R39, R50 ;  /* 0x0000003227327221 */ /* 0x000fe20000000000 */
[----:B------:R-:W-:Y:S01]  /*2f20*/  FADD R80, R19, R80 ;  /* 0x0000005013507221 */ /* 0x000fe20000000000 */
[----:B------:R-:W-:Y:S01]  /*2f30*/  FADD R51, R42, R51 ;  /* 0x000000332a337221 */ /* 0x000fe20000000000 */
[----:B------:R-:W-:Y:S01]  /*2f40*/  WARPGROUP.ARRIVE ;  /* 0x00000000000079c5 */ /* 0x000fe20000000000 */
[----:B------:R-:W-:Y:S01]  /*2f50*/  FADD R35, R44, R35 ;  /* 0x000000232c237221 */ /* 0x000fe20000000000 */
[----:B------:R-:W-:Y:S01]  /*2f60*/  FADD R52, R13, R52 ;  /* 0x000000340d347221 */ /* 0x000fe20000000000 */
[----:B------:R-:W-:Y:S01]  /*2f70*/  FADD R32, R32, R49 ;  /* 0x0000003120207221 */ /* 0x000fe20000000000 */
[----:B------:R-:W-:Y:S01]  /*2f80*/  FADD R37, R20, R37 ;  /* 0x0000002514257221 */ /* 0x000fe20000000000 */
[----:B------:R-:W-:Y:S01]  /*2f90*/  FADD R29, R29, R50 ;  /* 0x000000321d1d7221 */ /* 0x000fe20000000000 */
[----:B------:R-:W-:Y:S01]  /*2fa0*/  HGMMA.64x16x16.F32 R72, R24, gdesc[UR4].tnspB, R72, gsb0 ;  /* 0x4020000418487df0 */ /* 0x000fe20008000848 */
[----:B------:R-:W-:Y:S01]  /*2fb0*/  UMOV UR6, UR8 ;  /* 0x0000000800067c82 */ /* 0x000fe20008000000 */
[----:B------:R-:W-:Y:S01]  /*2fc0*/  UMOV UR7, 0xc0000010 ;  /* 0xc000001000077882 */ /* 0x000fe20000000000 */
[----:B------:R-:W-:Y:S01]  /*2fd0*/  FADD R80, R33, R80 ;  /* 0x0000005021507221 */ /* 0x000fe20000000000 */
[----:B------:R-:W-:Y:S01]  /*2fe0*/  FADD R36, R36, R51 ;  /* 0x0000003324247221 */ /* 0x000fe20000000000 */
[----:B------:R-:W-:Y:S01]  /*2ff0*/  FADD R35, R40, R35 ;  /* 0x0000002328237221 */ /* 0x000fe20000000000 */
[----:B------:R-:W-:Y:S01]  /*3000*/  PRMT R19, RZ, 0x654, R11 ;  /* 0x00000654ff137816 */ /* 0x000fe2000000000b */
[----:B------:R-:W-:Y:S01]  /*3010*/  FADD R17, R17, R52 ;  /* 0x0000003411117221 */ /* 0x000fe20000000000 */
[----:B------:R-:W-:Y:S01]  /*3020*/  FADD R32, R32, R37 ;  /* 0x0000002520207221 */ /* 0x000fe20000000000 */
[----:B------:R-:W-:Y:S01]  /*3030*/  FADD R29, R29, R80 ;  /* 0x000000501d1d7221 */ /* 0x000fe20000000000 */
[----:B------:R-:W-:-:S02]  /*3040*/  FADD R36, R36, R35 ;  /* 0x0000002324247221 */ /* 0x000fc40000000000 */
[----:B------:R-:W-:Y:S01]  /*3050*/  FADD R13, R17, R32 ;  /* 0x00000020110d7221 */ /* 0x000fe20000000000 */
[----:B------:R-:W-:Y:S02]  /*3060*/  IMAD.MOV.U32 R17, RZ, RZ, 0x2 ;  /* 0x00000002ff117424 */ /* 0x000fe400078e00ff */
[----:B------:R-:W-:Y:S01]  /*3070*/  FADD R12, R29, R36 ;  /* 0x000000241d0c7221 */ /* 0x000fe20000000000 */
[----:B------:R-:W-:Y:S02]  /*3080*/  WARPGROUP.DEPBAR.LE gsb0, 0x0 ;  /* 0x00008000000079c5 */ /* 0x000fe40000010000 */
[----:B------:R-:W-:-:S06]  /*3090*/  WARPGROUP.ARRIVE ;  /* 0x00000000000079c5 */ /* 0x000fcc0000000000 */
[----:B------:R-:W-:Y:S03]  /*30a0*/  HGMMA.64x16x16.F32 R64, R24, gdesc[UR4].tnspB, R64, gsb0 ;  /* 0x4020000418407df0 */ /* 0x000fe60008000840 */
[----:B------:R-:W-:Y:S02]  /*30b0*/  WARPGROUP.DEPBAR.LE gsb0, 0x0 ;  /* 0x00008000000079c5 */ /* 0x000fe40000010000 */
[----:B------:R-:W-:-:S06]  /*30c0*/  WARPGROUP.ARRIVE ;  /* 0x00000000000079c5 */ /* 0x000fcc0000000000 */
[----:B------:R-:W-:Y:S03]  /*30d0*/  HGMMA.64x16x16.F32 R56, R24, gdesc[UR8].tnspB, R56, gsb0 ;  /* 0x4020000818387df0 */ /* 0x000fe60008000838 */
[----:B------:R-:W-:Y:S02]  /*30e0*/  WARPGROUP.DEPBAR.LE gsb0, 0x0 ;  /* 0x00008000000079c5 */ /* 0x000fe40000010000 */
[----:B------:R1:W-:Y:S01]  /*30f0*/  SYNCS.ARRIVE.TRANS64.RED.A1T0 RZ, [R19+URZ], RZ ;  /* 0x000000ff13ff79a7 */ /* 0x0003e2000810043f */
[----:B------:R-:W-:Y:S05]  /*3100*/  @!P1 BRA `(.L_x_24) ;  /* 0x0000002000289947 */ /* 0x000fea0003800000 */
[----:B------:R-:W-:Y:S01]  /*3110*/  LOP3.LUT R16, R16, 0x1f, RZ, 0xc0, !PT ;  /* 0x0000001f10107812 */ /* 0x000fe200078ec0ff */
[----:B------:R-:W-:Y:S01]  /*3120*/  IMAD.MOV.U32 R21, RZ, RZ, R15 ;  /* 0x000000ffff157224 */ /* 0x000fe200078e000f */
[----:B-1----:R-:W-:Y:S01]  /*3130*/  MOV R19, R14 ;  /* 0x0000000e00137202 */ /* 0x002fe20000000f00 */
[----:B------:R-:W-:Y:S01]  /*3140*/  IMAD.MOV.U32 R17, RZ, RZ, 0x2 ;  /* 0x00000002ff117424 */ /* 0x000fe200078e00ff */
[----:B------:R-:W-:Y:S01]  /*3150*/  MOV R10, RZ ;  /* 0x000000ff000a7202 */ /* 0x000fe20000000f00 */
[----:B------:R-:W-:Y:S01]  /*3160*/  IMAD.MOV.U32 R4, RZ, RZ, 0x1 ;  /* 0x00000001ff047424 */ /* 0x000fe200078e00ff */
[----:B------:R-:W-:Y:S01]  /*3170*/  ULDC.64 UR38, c[0x0][0x198] ;  /* 0x0000660000267ab9 */ /* 0x000fe20000000a00 */
[----:B------:R-:W-:-:S05]  /*3180*/  ULDC UR22, c[0x0][0x604] ;  /* 0x0001810000167ab9 */ /* 0x000fca0000000800 */
.L_x_36:
[----:B------:R-:W-:Y:S01]  /*3190*/  IMAD R15, R17, 0x8, R2 ;  /* 0x00000008110f7824 */ /* 0x000fe200078e0202 */
[----:B-1----:R-:W-:-:S07]  /*31a0*/  SHF.L.U32 R14, R10, 0x1f, RZ ;  /* 0x0000001f0a0e7819 */ /* 0x002fce00000006ff */
[----:B------:R-:W-:Y:S05]  /*31b0*/  YIELD ;  /* 0x0000000000007946 */ /* 0x000fea0003800000 */
[----:B------:R-:W1:Y:S01]  /*31c0*/  SYNCS.PHASECHK.TRANS64.TRYWAIT P2, [R15+URZ+0x7800], R14 ;  /* 0x0078000e0f0075a7 */ /* 0x000e62000804017f */
[C---:B------:R-:W-:Y:S01]  /*31d0*/  ISETP.GT.AND P1, PT, R18.reuse, 0x2, PT ;  /* 0x000000021200780c */ /* 0x040fe20003f24270 */
[----:B------:R-:W-:Y:S01]  /*31e0*/  VIADD R18, R18, 0xffffffff ;  /* 0xffffffff12127836 */ /* 0x000fe20000000000 */
[----:B-1----:R-:W-:Y:S11]  /*31f0*/  @!P2 BRA `(.L_x_25) ;  /* 0x0000005800dca947 */ /* 0x002ff60003800000 */
.L_x_82:
[----:B------:R-:W-:Y:S05]  /*3200*/  WARPSYNC.ALL ;  /* 0x0000000000007948 */ /* 0x000fea0003800000 */
[----:B------:R-:W-:Y:S01]  /*3210*/  R2UR UR46, R17 ;  /* 0x00000000112e72ca */ /* 0x000fe200000e0000 */
[----:B------:R-:W-:Y:S01]  /*3220*/  WARPGROUP.ARRIVE ;  /* 0x00000000000079c5 */ /* 0x000fe20000000000 */
[----:B------:R-:W-:Y:S01]  /*3230*/  UMOV UR47, 0xc0000010 ;  /* 0xc0000010002f7882 */ /* 0x000fe20000000000 */
[----:B------:R-:W-:Y:S01]  /*3240*/  UMOV UR43, 0xc0000010 ;  /* 0xc0000010002b7882 */ /* 0x000fe20000000000 */
[----:B------:R-:W-:Y:S01]  /*3250*/  UMOV UR7, 0xc0000010 ;  /* 0xc000001000077882 */ /* 0x000fe20000000000 */
[----:B------:R-:W-:-:S08]  /*3260*/  ISETP.NE.AND P2, PT, R7, RZ, PT ;  /* 0x000000ff0700720c */ /* 0x000fd00003f45270 */
[----:B------:R-:W-:-:S04]  /*3270*/  UIMAD UR46, UR46, 0x180, UR30 ;  /* 0x000001802e2e78a4 */ /* 0x000fc8000f8e021e */
[----:B------:R-:W-:Y:S02]  /*3280*/  UIADD3 UR42, UR46, 0x80, URZ ;  /* 0x000000802e2a7890 */ /* 0x000fe4000fffe03f */
[----:B------:R-:W-:-:S03]  /*3290*/  UIADD3 UR6, UR46, 0x100, URZ ;  /* 0x000001002e067890 */ /* 0x000fc6000fffe03f */
[----:B------:R-:W-:Y:S03]  /*32a0*/  HGMMA.64x64x16.F32 R24, gdesc[UR44], RZ, !UPT, gsb0 ;  /* 0x00e000002c1879f0 */ /* 0x000fe6000c0008ff */
[----:B------:R-:W-:Y:S02]  /*32b0*/  WARPGROUP.DEPBAR.LE gsb0, 0x0 ;  /* 0x00008000000079c5 */ /* 0x000fe40000010000 */
[----:B------:R-:W-:-:S06]  /*32c0*/  WARPGROUP.ARRIVE ;  /* 0x00000000000079c5 */ /* 0x000fcc0000000000 */
[----:B------:R-:W-:Y:S03]  /*32d0*/  HGMMA.64x64x16.F32 R24, gdesc[UR40], R24, gsb0 ;  /* 0x00e00000281879f0 */ /* 0x000fe60008000818 */
[----:B------:R-:W-:Y:S02]  /*32e0*/  WARPGROUP.DEPBAR.LE gsb0, 0x0 ;  /* 0x00008000000079c5 */ /* 0x000fe40000010000 */
[----:B------:R-:W-:-:S06]  /*32f0*/  WARPGROUP.ARRIVE ;  /* 0x00000000000079c5 */ /* 0x000fcc0000000000 */
[----:B------:R-:W-:Y:S03]  /*3300*/  HGMMA.64x64x16.F32 R24, gdesc[UR4], R24, gsb0 ;  /* 0x00e00000041879f0 */ /* 0x000fe60008000818 */
[----:B------:R-:W-:Y:S02]  /*3310*/  WARPGROUP.DEPBAR.LE gsb0, 0x0 ;  /* 0x00008000000079c5 */ /* 0x000fe40000010000 */
[----:B------:R-:W-:Y:S05]  /*3320*/  @P2 BRA `(.L_x_26) ;  /* 0x0000000000bc2947 */ /* 0x000fea0003800000 */
[----:B------:R-:W-:-:S13]  /*3330*/  ISETP.LT.OR P3, PT, R5, 0x1, !P0 ;  /* 0x000000010500780c */ /* 0x000fda0004761670 */
[----:B------:R-:W-:Y:S05]  /*3340*/  @P3 BRA `(.L_x_27) ;  /* 0x0000000000b03947 */ /* 0x000fea0003800000 */
[----:B-1----:R-:W-:Y:S01]  /*3350*/  IMAD R14, R3, 0x8, R2 ;  /* 0x00000008030e7824 */ /* 0x002fe200078e0202 */
[----:B------:R-:W-:Y:S02]  /*3360*/  SHF.L.U32 R15, R0, 0x1f, RZ ;  /* 0x0000001f000f7819 */ /* 0x000fe400000006ff */
[----:B------:R-:W-:Y:S02]  /*3370*/  ISETP.NE.AND P4, PT, R8, RZ, PT ;  /* 0x000000ff0800720c */ /* 0x000fe40003f85270 */
[----:B------:R-:W1:Y:S02]  /*3380*/  SYNCS.PHASECHK.TRANS64.TRYWAIT P3, [R14+URZ+0x7820], R15 ;  /* 0x0078200f0e0075a7 */ /* 0x000e64000806017f */
[----:B-1----:R-:W-:Y:S09]  /*3390*/  @!P3 BRA `(.L_x_28) ;  /* 0x000000580088b947 */ /* 0x002ff20003800000 */
.L_x_83:
[----:B------:R-:W-:Y:S05]  /*33a0*/  @P4 BRA `(.L_x_29) ;  /* 0x0000000000144947 */ /* 0x000fea0003800000 */
[----:B------:R-:W-:Y:S02]  /*33b0*/  ISETP.NE.AND P3, PT, R16, RZ, PT ;  /* 0x000000ff1000720c */ /* 0x000fe40003f65270 */
[----:B-1----:R-:W-:-:S04]  /*33c0*/  MOV R15, 0x1800 ;  /* 0x00001800000f7802 */ /* 0x002fc80000000f00 */
[----:B------:R2:W-:Y:S07]  /*33d0*/  SYNCS.ARRIVE.TRANS64 RZ, [R14+URZ+0x7800], R15 ;  /* 0x0078000f0eff79a7 */ /* 0x0005ee000800003f */
[----:B------:R-:W-:Y:S05]  /*33e0*/  @!P3 BRA `(.L_x_29) ;  /* 0x000000000004b947 */ /* 0x000fea0003800000 */
[----:B------:R-:W-:Y:S01]  /*33f0*/  BPT.TRAP 0x1 ;  /* 0x000000040000795c */ /* 0x000fe20000300000 */
.L_x_29:
[----:B-12---:R-:W-:Y:S01]  /*3400*/  IMAD R15, R3, 0x1800, R2 ;  /* 0x00001800030f7824 */ /* 0x006fe200078e0202 */
[----:B------:R-:W-:Y:S01]  /*3410*/  R2UR UR35, R6 ;  /* 0x00000000062372ca */ /* 0x000fe200000e0000 */
[----:B------:R-:W-:Y:S01]  /*3420*/  UIADD3 UR6, UP0, UR38, 0x1f0, URZ ;  /* 0x000001f026067890 */ /* 0x000fe2000ff1e03f */
[----:B------:R-:W-:Y:S01]  /*3430*/  R2UR UR33, R14 ;  /* 0x000000000e2172ca */ /* 0x000fe200000e0000 */
[----:B------:R-:W-:Y:S01]  /*3440*/  UMOV UR24, 0x0 ;  /* 0x0000000000187882 */ /* 0x000fe20000000000 */
[----:B------:R-:W-:Y:S01]  /*3450*/  R2UR UR8, R15 ;  /* 0x000000000f0872ca */ /* 0x000fe200000e0000 */
[----:B------:R-:W-:Y:S01]  /*3460*/  UIADD3.X UR7, URZ, UR39, URZ, UP0, !UPT ;  /* 0x000000273f077290 */ /* 0x000fe200087fe43f */
[----:B------:R-:W-:Y:S01]  /*3470*/  VIADD R3, R3, 0x1 ;  /* 0x0000000103037836 */ /* 0x000fe20000000000 */
[----:B------:R-:W-:Y:S01]  /*3480*/  UMOV UR25, 0x10000000 ;  /* 0x1000000000197882 */ /* 0x000fe20000000000 */
[----:B------:R-:W-:Y:S01]  /*3490*/  UMOV UR34, URZ ;  /* 0x0000003f00227c82 */ /* 0x000fe20008000000 */
[----:B------:R-:W-:Y:S01]  /*34a0*/  UMOV UR18, 0x10 ;  /* 0x0000001000127882 */ /* 0x000fe20000000000 */
[----:B------:R-:W-:Y:S01]  /*34b0*/  UMOV UR20, UR36 ;  /* 0x0000002400147c82 */ /* 0x000fe20008000000 */
[----:B------:R-:W-:Y:S01]  /*34c0*/  UMOV UR21, UR37 ;  /* 0x0000002500157c82 */ /* 0x000fe20008000000 */
[----:B------:R-:W-:Y:S01]  /*34d0*/  UMOV UR10, 0x20 ;  /* 0x00000020000a7882 */ /* 0x000fe20000000000 */
[----:B------:R-:W-:Y:S01]  /*34e0*/  USHF.L.U32 UR35, UR35, 0x6, URZ ;  /* 0x0000000623237899 */ /* 0x000fe2000800063f */
[----:B------:R-:W-:Y:S01]  /*34f0*/  ISETP.NE.AND P3, PT, R3, 0x4, PT ;  /* 0x000000040300780c */ /* 0x000fe20003f65270 */
[----:B------:R-:W-:-:S02]  /*3500*/  UIADD3 UR33, UR33, 0x7800, URZ ;  /* 0x0000780021217890 */ /* 0x000fc4000fffe03f */
[----:B------:R-:W-:Y:S01]  /*3510*/  UIADD3 UR32, UR8, 0x1800, URZ ;  /* 0x0000180008207890 */ /* 0x000fe2000fffe03f */
[----:B------:R-:W-:Y:S01]  /*3520*/  SEL R15, RZ, 0x1, P3 ;  /* 0x00000001ff0f7807 */ /* 0x000fe20001800000 */
[----:B------:R-:W-:Y:S01]  /*3530*/  UIADD3 UR16, UR8, 0x2000, URZ ;  /* 0x0000200008107890 */ /* 0x000fe2000fffe03f */
[----:B------:R-:W-:Y:S01]  /*3540*/  SEL R3, R3, RZ, P3 ;  /* 0x000000ff03037207 */ /* 0x000fe20001800000 */
[----:B------:R-:W-:Y:S01]  /*3550*/  UIADD3 UR8, UR8, 0x2800, URZ ;  /* 0x0000280008087890 */ /* 0x000fe2000fffe03f */
[----:B------:R-:W-:Y:S01]  /*3560*/  LOP3.LUT R0, R0, R15, RZ, 0x3c, !PT ;  /* 0x0000000f00007212 */ /* 0x000fe200078e3cff */
[----:B------:R-:W-:Y:S01]  /*3570*/  UMOV UR17, UR33 ;  /* 0x0000002100117c82 */ /* 0x000fe20008000000 */
[----:B------:R-:W-:Y:S01]  /*3580*/  UMOV UR19, UR35 ;  /* 0x0000002300137c82 */ /* 0x000fe20008000000 */
[----:B------:R-:W-:Y:S01]  /*3590*/  UMOV UR12, UR36 ;  /* 0x00000024000c7c82 */ /* 0x000fe20008000000 */
[----:B------:R-:W-:Y:S01]  /*35a0*/  UMOV UR13, UR37 ;  /* 0x00000025000d7c82 */ /* 0x000fe20008000000 */
[----:B------:R-:W-:Y:S01]  /*35b0*/  UMOV UR9, UR33 ;  /* 0x0000002100097c82 */ /* 0x000fe20008000000 */
[----:B------:R-:W-:Y:S01]  /*35c0*/  UMOV UR11, UR35 ;  /* 0x00000023000b7c82 */ /* 0x000fe20008000000 */
[----:B------:R2:W-:Y:S01]  /*35d0*/  UTMALDG.4D [UR32], [UR6], desc[UR24] ;  /* 0x00001820060075b4 */ /* 0x0005e20008019000 */
[----:B------:R2:W-:Y:S01]  /*35e0*/  UTMALDG.4D [UR16], [UR6], desc[UR24] ;  /* 0x00001810060075b4 */ /* 0x0005e20008019000 */
[----:B------:R2:W-:Y:S02]  /*35f0*/  UTMALDG.4D [UR8], [UR6], desc[UR24] ;  /* 0x00001808060075b4 */ /* 0x0005e40008019000 */
[----:B--2---:R-:W-:Y:S01]  /*3600*/  NOP ;  /* 0x0000000000007918 */ /* 0x004fe20000000000 */
.L_x_27:
[----:B------:R-:W-:-:S07]  /*3610*/  VIADD R5, R5, 0xffffffff ;  /* 0xffffffff05057836 */ /* 0x000fce0000000000 */
.L_x_26:
[----:B------:R-:W-:Y:S01]  /*3620*/  VIADD R17, R17, 0x1 ;  /* 0x0000000111117836 */ /* 0x000fe20000000000 */
[----:B------:R-:W-:Y:S05]  /*3630*/  WARPSYNC.ALL ;  /* 0x0000000000007948 */ /* 0x000fea0003800000 */
[----:B------:R-:W-:-:S04]  /*3640*/  ISETP.NE.AND P3, PT, R17, 0x4, PT ;  /* 0x000000041100780c */ /* 0x000fc80003f65270 */
[----:B-1----:R-:W-:Y:S02]  /*3650*/  SEL R15, RZ, 0x1, P3 ;  /* 0x00000001ff0f7807 */ /* 0x002fe40001800000 */
[----:B------:R-:W-:Y:S02]  /*3660*/  SEL R17, R17, RZ, P3 ;  /* 0x000000ff11117207 */ /* 0x000fe40001800000 */
[----:B------:R-:W-:Y:S02]  /*3670*/  LOP3.LUT R10, R10, R15, RZ, 0x3c, !PT ;  /* 0x0000000f0a0a7212 */ /* 0x000fe400078e3cff */
[----:B------:R-:W-:Y:S01]  /*3680*/  FMNMX R14, R24, R19, !PT ;  /* 0x00000013180e7209 */ /* 0x000fe20007800000 */
[----:B------:R-:W-:Y:S01]  /*3690*/  IMAD R83, R17, 0x8, R2 ;  /* 0x0000000811537824 */ /* 0x000fe200078e0202 */
[----:B------:R-:W-:Y:S02]  /*36a0*/  FMNMX R20, R26, R21, !PT ;  /* 0x000000151a147209 */ /* 0x000fe40007800000 */
[----:B------:R-:W-:-:S02]  /*36b0*/  FMNMX R15, R25, R14, !PT ;  /* 0x0000000e190f7209 */ /* 0x000fc40007800000 */
[----:B------:R-:W-:Y:S02]  /*36c0*/  FMNMX R23, R27, R20, !PT ;  /* 0x000000141b177209 */ /* 0x000fe40007800000 */
[----:B------:R-:W-:Y:S02]  /*36d0*/  FMNMX R14, R28, R15, !PT ;  /* 0x0000000f1c0e7209 */ /* 0x000fe40007800000 */
[----:B------:R-:W-:Y:S02]  /*36e0*/  FMNMX R20, R30, R23, !PT ;  /* 0x000000171e147209 */ /* 0x000fe40007800000 */
[----:B------:R-:W-:Y:S02]  /*36f0*/  FMNMX R15, R29, R14, !PT ;  /* 0x0000000e1d0f7209 */ /* 0x000fe40007800000 */
        /* <DEDUP_REMOVED lines=20> */
[----:B------:R-:W-:Y:S02]  /*3840*/  SHF.L.U32 R82, R10, 0x1f, RZ ;  /* 0x0000001f0a527819 */ /* 0x000fe400000006ff */
[----:B------:R-:W-:Y:S02]  /*3850*/  FMNMX R14, R52, R15, !PT ;  /* 0x0000000f340e7209 */ /* 0x000fe40007800000 */
[----:B------:R-:W-:Y:S02]  /*3860*/  FMNMX R15, R51, R20, !PT ;  /* 0x00000014330f7209 */ /* 0x000fe40007800000 */
[----:B------:R-:W-:Y:S02]  /*3870*/  FMNMX R20, R53, R14, !PT ;  /* 0x0000000e35147209 */ /* 0x000fe40007800000 */
[----:B------:R-:W-:-:S03]  /*3880*/  FMNMX R14, R54, R15, !PT ;  /* 0x0000000f360e7209 */ /* 0x000fc60007800000 */
[----:B------:R-:W1:Y:S01]  /*3890*/  SHFL.BFLY PT, R15, R20, 0x1, 0x1f ;  /* 0x0c201f00140f7f89 */ /* 0x000e6200000e0000 */
[----:B------:R-:W-:-:S05]  /*38a0*/  FMNMX R23, R55, R14, !PT ;  /* 0x0000000e37177209 */ /* 0x000fca0007800000 */
[----:B------:R-:W2:Y:S01]  /*38b0*/  SHFL.BFLY PT, R14, R23, 0x1, 0x1f ;  /* 0x0c201f00170e7f89 */ /* 0x000ea200000e0000 */
[----:B-1----:R-:W-:Y:S02]  /*38c0*/  FMNMX R80, R20, R15, !PT ;  /* 0x0000000f14507209 */ /* 0x002fe40007800000 */
[----:B------:R-:W-:-:S03]  /*38d0*/  LEA R20, R4, R11, 0x3 ;  /* 0x0000000b04147211 */ /* 0x000fc600078e18ff */
[----:B------:R-:W1:Y:S01]  /*38e0*/  SHFL.BFLY PT, R15, R80, 0x2, 0x1f ;  /* 0x0c401f00500f7f89 */ /* 0x000e6200000e0000 */
[----:B--2---:R-:W-:Y:S02]  /*38f0*/  FMNMX R81, R23, R14, !PT ;  /* 0x0000000e17517209 */ /* 0x004fe40007800000 */
[----:B------:R-:W-:-:S03]  /*3900*/  PRMT R23, RZ, 0x654, R20 ;  /* 0x00000654ff177816 */ /* 0x000fc60000000014 */
[----:B------:R-:W2:Y:S01]  /*3910*/  SHFL.BFLY PT, R22, R81, 0x2, 0x1f ;  /* 0x0c401f0051167f89 */ /* 0x000ea200000e0000 */
[----:B------:R3:W-:Y:S01]  /*3920*/  SYNCS.ARRIVE.TRANS64.RED.A1T0 RZ, [R23+URZ], RZ ;  /* 0x000000ff17ff79a7 */ /* 0x0007e2000810043f */
[----:B------:R-:W4:Y:S01]  /*3930*/  SYNCS.PHASECHK.TRANS64.TRYWAIT P5, [R83+URZ+0x7800], R82 ;  /* 0x00780052530075a7 */ /* 0x000f2200080a017f */
[----:B-1----:R-:W-:-:S04]  /*3940*/  FMNMX R14, R80, R15, !PT ;  /* 0x0000000f500e7209 */ /* 0x002fc80007800000 */
[C---:B------:R-:W-:Y:S02]  /*3950*/  FSETP.NEU.AND P3, PT, R14.reuse, -INF , PT ;  /* 0xff8000000e00780b */ /* 0x040fe40003f6d000 */
[----:B--2---:R-:W-:Y:S02]  /*3960*/  FMNMX R15, R81, R22, !PT ;  /* 0x00000016510f7209 */ /* 0x004fe40007800000 */
[----:B------:R-:W-:Y:S02]  /*3970*/  FSEL R22, R14, RZ, P3 ;  /* 0x000000ff0e167208 */ /* 0x000fe40001800000 */
[----:B------:R-:W-:-:S03]  /*3980*/  FSETP.NEU.AND P3, PT, R15, -INF , PT ;  /* 0xff8000000f00780b */ /* 0x000fc60003f6d000 */
[----:B------:R-:W-:Y:S01]  /*3990*/  FADD R19, -R22, R19 ;  /* 0x0000001316137221 */ /* 0x000fe20000000100 */
[----:B------:R-:W-:-:S03]  /*39a0*/  FSEL R80, R15, RZ, P3 ;  /* 0x000000ff0f507208 */ /* 0x000fc60001800000 */
[----:B------:R-:W-:Y:S02]  /*39b0*/  FMUL R19, R19, UR22 ;  /* 0x0000001613137c20 */ /* 0x000fe40008400000 */
[C---:B------:R-:W-:Y:S01]  /*39c0*/  FADD R20, -R80.reuse, R21 ;  /* 0x0000001550147221 */ /* 0x040fe20000000100 */
[----:B------:R-:W-:Y:S02]  /*39d0*/  FMUL R80, R80, UR22 ;  /* 0x0000001650507c20 */ /* 0x000fe40008400000 */
[----:B------:R-:W-:Y:S01]  /*39e0*/  FSETP.GEU.AND P4, PT, R19, -126, PT ;  /* 0xc2fc00001300780b */ /* 0x000fe20003f8e000 */
[----:B------:R-:W-:Y:S01]  /*39f0*/  FMUL R21, R20, UR22 ;  /* 0x0000001614157c20 */ /* 0x000fe20008400000 */
[--C-:B------:R-:W-:Y:S01]  /*3a00*/  FFMA R26, R26, UR22, -R80.reuse ;  /* 0x000000161a1a7c23 */ /* 0x100fe20008000850 */
[----:B---3--:R-:W-:-:S03]  /*3a10*/  FFMA R23, R27, UR22, -R80 ;  /* 0x000000161b177c23 */ /* 0x008fc60008000850 */
[----:B------:R-:W-:Y:S02]  /*3a20*/  FSETP.GEU.AND P3, PT, R21, -126, PT ;  /* 0xc2fc00001500780b */ /* 0x000fe40003f6e000 */
[----:B------:R-:W-:-:S05]  /*3a30*/  FSETP.GEU.AND P6, PT, R26, -126, PT ;  /* 0xc2fc00001a00780b */ /* 0x000fca0003fce000 */
[----:B------:R-:W-:-:S04]  /*3a40*/  @!P4 FMUL R19, R19, 0.5 ;  /* 0x3f0000001313c820 */ /* 0x000fc80000400000 */
[----:B------:R1:W2:Y:S02]  /*3a50*/  MUFU.EX2 R20, R19 ;  /* 0x0000001300147308 */ /* 0x0002a40000000800 */
[----:B------:R-:W-:-:S06]  /*3a60*/  @!P3 FMUL R21, R21, 0.5 ;  /* 0x3f0000001515b820 */ /* 0x000fcc0000400000 */
[----:B------:R-:W3:Y:S01]  /*3a70*/  MUFU.EX2 R21, R21 ;  /* 0x0000001500157308 */ /* 0x000ee20000000800 */
[----:B-1--4-:R-:W-:Y:S05]  /*3a80*/  @!P5 BRA `(.L_x_30) ;  /* 0x0000005000e0d947 */ /* 0x012fea0003800000 */
.L_x_84:
[----:B------:R-:W-:Y:S01]  /*3a90*/  @!P6 FMUL R26, R26, 0.5 ;  /* 0x3f0000001a1ae820 */ /* 0x000fe20000400000 */
[--C-:B------:R-:W-:Y:S01]  /*3aa0*/  FFMA R27, R30, UR22, -R80.reuse ;  /* 0x000000161e1b7c23 */ /* 0x100fe20008000850 */
[--C-:B-1----:R-:W-:Y:S01]  /*3ab0*/  FFMA R82, R31, UR22, -R80.reuse ;  /* 0x000000161f527c23 */ /* 0x102fe20008000850 */
[----:B------:R-:W-:Y:S01]  /*3ac0*/  FMUL R31, R22, UR22 ;  /* 0x00000016161f7c20 */ /* 0x000fe20008400000 */
[----:B------:R1:W4:Y:S01]  /*3ad0*/  MUFU.EX2 R30, R26 ;  /* 0x0000001a001e7308 */ /* 0x0003220000000800 */
[----:B------:R-:W-:Y:S01]  /*3ae0*/  FSETP.GEU.AND P5, PT, R23, -126, PT ;  /* 0xc2fc00001700780b */ /* 0x000fe20003fae000 */
[----:B---3--:R-:W-:Y:S01]  /*3af0*/  @!P3 FMUL R21, R21, R21 ;  /* 0x000000151515b220 */ /* 0x008fe20000400000 */
[--C-:B------:R-:W-:Y:S01]  /*3b00*/  FFMA R24, R24, UR22, -R31.reuse ;  /* 0x0000001618187c23 */ /* 0x100fe2000800081f */
[----:B------:R-:W-:Y:S01]  /*3b10*/  FSETP.GEU.AND P3, PT, R82, -126, PT ;  /* 0xc2fc00005200780b */ /* 0x000fe20003f6e000 */
[----:B--2---:R-:W-:Y:S01]  /*3b20*/  @!P4 FMUL R20, R20, R20 ;  /* 0x000000141414c220 */ /* 0x004fe20000400000 */
[----:B------:R-:W-:Y:S01]  /*3b30*/  FSETP.GEU.AND P4, PT, R27, -126, PT ;  /* 0xc2fc00001b00780b */ /* 0x000fe20003f8e000 */
[--C-:B------:R-:W-:Y:S01]  /*3b40*/  FFMA R25, R25, UR22, -R31.reuse ;  /* 0x0000001619197c23 */ /* 0x100fe2000800081f */
[--C-:B------:R-:W-:Y:S01]  /*3b50*/  FFMA R83, R34, UR22, -R80.reuse ;  /* 0x0000001622537c23 */ /* 0x100fe20008000850 */
[--C-:B-1----:R-:W-:Y:S01]  /*3b60*/  FFMA R26, R28, UR22, -R31.reuse ;  /* 0x000000161c1a7c23 */ /* 0x102fe2000800081f */
[--C-:B------:R-:W-:Y:S01]  /*3b70*/  FFMA R32, R32, UR22, -R31.reuse ;  /* 0x0000001620207c23 */ /* 0x100fe2000800081f */
[--C-:B------:R-:W-:Y:S01]  /*3b80*/  FFMA R38, R38, UR22, -R80.reuse ;  /* 0x0000001626267c23 */ /* 0x100fe20008000850 */
[--C-:B------:R-:W-:Y:S01]  /*3b90*/  FFMA R33, R33, UR22, -R31.reuse ;  /* 0x0000001621217c23 */ /* 0x100fe2000800081f */
[--C-:B------:R-:W-:Y:S01]  /*3ba0*/  FFMA R42, R42, UR22, -R80.reuse ;  /* 0x000000162a2a7c23 */ /* 0x100fe20008000850 */
[----:B------:R-:W-:Y:S01]  /*3bb0*/  @!P5 FMUL R23, R23, 0.5 ;  /* 0x3f0000001717d820 */ /* 0x000fe20000400000 */
[--C-:B------:R-:W-:Y:S01]  /*3bc0*/  FFMA R36, R36, UR22, -R31.reuse ;  /* 0x0000001624247c23 */ /* 0x100fe2000800081f */
[----:B------:R-:W-:Y:S01]  /*3bd0*/  R2UR UR6, R17 ;  /* 0x00000000110672ca */ /* 0x000fe200000e0000 */
[----:B----4-:R-:W-:Y:S01]  /*3be0*/  @!P6 FMUL R30, R30, R30 ;  /* 0x0000001e1e1ee220 */ /* 0x010fe20000400000 */
[----:B------:R-:W-:Y:S01]  /*3bf0*/  FSETP.GEU.AND P6, PT, R24, -126, PT ;  /* 0xc2fc00001800780b */ /* 0x000fe20003fce000 */
[----:B------:R-:W-:Y:S01]  /*3c00*/  @!P3 FMUL R82, R82, 0.5 ;  /* 0x3f0000005252b820 */ /* 0x000fe20000400000 */
[----:B------:R-:W1:Y:S01]  /*3c10*/  MUFU.EX2 R23, R23 ;  /* 0x0000001700177308 */ /* 0x000e620000000800 */
[----:B------:R-:W-:Y:S01]  /*3c20*/  @!P4 FMUL R27, R27, 0.5 ;  /* 0x3f0000001b1bc820 */ /* 0x000fe20000400000 */
[-C--:B------:R-:W-:Y:S01]  /*3c30*/  FMUL R72, R72, R20.reuse ;  /* 0x0000001448487220 */ /* 0x080fe20000400000 */
[-C--:B------:R-:W-:Y:S01]  /*3c40*/  FMUL R73, R73, R20.reuse ;  /* 0x0000001449497220 */ /* 0x080fe20000400000 */
[-C--:B------:R-:W-:Y:S01]  /*3c50*/  FMUL R76, R76, R20.reuse ;  /* 0x000000144c4c7220 */ /* 0x080fe20000400000 */
[-C--:B------:R-:W-:Y:S01]  /*3c60*/  FMUL R77, R77, R20.reuse ;  /* 0x000000144d4d7220 */ /* 0x080fe20000400000 */
[-C--:B------:R-:W-:Y:S01]  /*3c70*/  FMUL R74, R74, R21.reuse ;  /* 0x000000154a4a7220 */ /* 0x080fe20000400000 */
[-C--:B------:R-:W-:Y:S01]  /*3c80*/  FMUL R75, R75, R21.reuse ;  /* 0x000000154b4b7220 */ /* 0x080fe20000400000 */
[----:B------:R-:W2:Y:S01]  /*3c90*/  MUFU.EX2 R22, R82 ;  /* 0x0000005200167308 */ /* 0x000ea20000000800 */
[-C--:B------:R-:W-:Y:S01]  /*3ca0*/  FMUL R78, R78, R21.reuse ;  /* 0x000000154e4e7220 */ /* 0x080fe20000400000 */
[----:B------:R-:W-:Y:S01]  /*3cb0*/  FMUL R79, R79, R21 ;  /* 0x000000154f4f7220 */ /* 0x000fe20000400000 */
[----:B------:R-:W-:Y:S01]  /*3cc0*/  @!P6 FMUL R24, R24, 0.5 ;  /* 0x3f0000001818e820 */ /* 0x000fe20000400000 */
[----:B------:R-:W-:Y:S01]  /*3cd0*/  UIMAD UR6, UR6, 0x180, UR23 ;  /* 0x00000180060678a4 */ /* 0x000fe2000f8e0217 */
[-C--:B------:R-:W-:Y:S01]  /*3ce0*/  FMUL R64, R64, R20.reuse ;  /* 0x0000001440407220 */ /* 0x080fe20000400000 */
[----:B------:R-:W-:Y:S01]  /*3cf0*/  UMOV UR7, 0xc0000010 ;  /* 0xc000001000077882 */ /* 0x000fe20000000000 */
[-C--:B------:R-:W-:Y:S01]  /*3d00*/  FMUL R65, R65, R20.reuse ;  /* 0x0000001441417220 */ /* 0x080fe20000400000 */
[----:B------:R3:W4:Y:S01]  /*3d10*/  MUFU.EX2 R81, R24 ;  /* 0x0000001800517308 */ /* 0x0007220000000800 */
[----:B-1----:R-:W-:Y:S01]  /*3d20*/  @!P5 FMUL R23, R23, R23 ;  /* 0x000000171717d220 */ /* 0x002fe20000400000 */
[----:B------:R-:W-:Y:S01]  /*3d30*/  FSETP.GEU.AND P5, PT, R25, -126, PT ;  /* 0xc2fc00001900780b */ /* 0x000fe20003fae000 */
[-C--:B------:R-:W-:Y:S01]  /*3d40*/  FMUL R68, R68, R20.reuse ;  /* 0x0000001444447220 */ /* 0x080fe20000400000 */
[----:B------:R-:W-:Y:S01]  /*3d50*/  FMUL R69, R69, R20 ;  /* 0x0000001445457220 */ /* 0x000fe20000400000 */
[-C--:B------:R-:W-:Y:S01]  /*3d60*/  FMUL R66, R66, R21.reuse ;  /* 0x0000001542427220 */ /* 0x080fe20000400000 */
[-C--:B------:R-:W-:Y:S01]  /*3d70*/  FMUL R67, R67, R21.reuse ;  /* 0x0000001543437220 */ /* 0x080fe20000400000 */
[-C--:B------:R-:W-:Y:S01]  /*3d80*/  FMUL R70, R70, R21.reuse ;  /* 0x0000001546467220 */ /* 0x080fe20000400000 */
[----:B------:R1:W5:Y:S01]  /*3d90*/  MUFU.EX2 R19, R27 ;  /* 0x0000001b00137308 */ /* 0x0003620000000800 */
[----:B--2---:R-:W-:Y:S01]  /*3da0*/  @!P3 FMUL R22, R22, R22 ;  /* 0x000000161616b220 */ /* 0x004fe20000400000 */
[--C-:B---3--:R-:W-:Y:S01]  /*3db0*/  FFMA R24, R35, UR22, -R80.reuse ;  /* 0x0000001623187c23 */ /* 0x108fe20008000850 */
[----:B------:R-:W-:Y:S01]  /*3dc0*/  FMUL R71, R71, R21 ;  /* 0x0000001547477220 */ /* 0x000fe20000400000 */
[----:B------:R-:W-:Y:S01]  /*3dd0*/  UIADD3 UR8, UR6, 0x80, URZ ;  /* 0x0000008006087890 */ /* 0x000fe2000fffe03f */
[-C--:B------:R-:W-:Y:S01]  /*3de0*/  FMUL R56, R56, R20.reuse ;  /* 0x0000001438387220 */ /* 0x080fe20000400000 */
[----:B------:R-:W-:Y:S01]  /*3df0*/  UMOV UR19, 0xc0000010 ;  /* 0xc000001000137882 */ /* 0x000fe20000000000 */
[----:B------:R-:W-:Y:S01]  /*3e00*/  @!P5 FMUL R25, R25, 0.5 ;  /* 0x3f0000001919d820 */ /* 0x000fe20000400000 */
[-C--:B------:R-:W-:Y:S01]  /*3e10*/  FMUL R57, R57, R20.reuse ;  /* 0x0000001439397220 */ /* 0x080fe20000400000 */
[----:B----4-:R-:W-:Y:S01]  /*3e20*/  @!P6 FMUL R81, R81, R81 ;  /* 0x000000515151e220 */ /* 0x010fe20000400000 */
[----:B------:R-:W-:Y:S01]  /*3e30*/  FSETP.GEU.AND P6, PT, R83, -126, PT ;  /* 0xc2fc00005300780b */ /* 0x000fe20003fce000 */
[--C-:B-1----:R-:W-:Y:S01]  /*3e40*/  FFMA R27, R29, UR22, -R31.reuse ;  /* 0x000000161d1b7c23 */ /* 0x102fe2000800081f */
[----:B------:R1:W2:Y:S01]  /*3e50*/  MUFU.EX2 R28, R25 ;  /* 0x00000019001c7308 */ /* 0x0002a20000000800 */
[----:B------:R-:W-:Y:S01]  /*3e60*/  UMOV UR18, UR8 ;  /* 0x0000000800127c82 */ /* 0x000fe20008000000 */
[-C--:B------:R-:W-:Y:S01]  /*3e70*/  FMUL R60, R60, R20.reuse ;  /* 0x000000143c3c7220 */ /* 0x080fe20000400000 */
[----:B------:R-:W-:Y:S01]  /*3e80*/  FMUL R61, R61, R20 ;  /* 0x000000143d3d7220 */ /* 0x000fe20000400000 */
[----:B------:R-:W-:Y:S01]  /*3e90*/  FSETP.GEU.AND P3, PT, R27, -126, PT ;  /* 0xc2fc00001b00780b */ /* 0x000fe20003f6e000 */
[----:B-----5:R-:W-:Y:S01]  /*3ea0*/  @!P4 FMUL R19, R19, R19 ;  /* 0x000000131313c220 */ /* 0x020fe20000400000 */
[----:B------:R-:W-:Y:S01]  /*3eb0*/  FSETP.GEU.AND P4, PT, R26, -126, PT ;  /* 0xc2fc00001a00780b */ /* 0x000fe20003f8e000 */
[-C--:B------:R-:W-:Y:S01]  /*3ec0*/  FMUL R58, R58, R21.reuse ;  /* 0x000000153a3a7220 */ /* 0x080fe20000400000 */
[-C--:B------:R-:W-:Y:S01]  /*3ed0*/  FMUL R59, R59, R21.reuse ;  /* 0x000000153b3b7220 */ /* 0x080fe20000400000 */
[--C-:B-1----:R-:W-:Y:S01]  /*3ee0*/  FFMA R25, R39, UR22, -R80.reuse ;  /* 0x0000001627197c23 */ /* 0x102fe20008000850 */
[-C--:B------:R-:W-:Y:S01]  /*3ef0*/  FMUL R62, R62, R21.reuse ;  /* 0x000000153e3e7220 */ /* 0x080fe20000400000 */
[----:B------:R-:W-:Y:S01]  /*3f00*/  @!P6 FMUL R83, R83, 0.5 ;  /* 0x3f0000005353e820 */ /* 0x000fe20000400000 */
[----:B------:R-:W-:Y:S01]  /*3f10*/  FMUL R63, R63, R21 ;  /* 0x000000153f3f7220 */ /* 0x000fe20000400000 */
[----:B------:R-:W-:Y:S01]  /*3f20*/  UIADD3 UR10, UR6, 0x100, URZ ;  /* 0x00000100060a7890 */ /* 0x000fe2000fffe03f */
[--C-:B------:R-:W-:Y:S01]  /*3f30*/  FFMA R46, R46, UR22, -R80.reuse ;  /* 0x000000162e2e7c23 */ /* 0x100fe20008000850 */
[----:B------:R-:W1:Y:S01]  /*3f40*/  MUFU.EX2 R35, R83 ;  /* 0x0000005300237308 */ /* 0x000e620000000800 */
[----:B------:R-:W-:Y:S01]  /*3f50*/  UMOV UR11, 0xc0000010 ;  /* 0xc0000010000b7882 */ /* 0x000fe20000000000 */
[----:B------:R-:W-:Y:S01]  /*3f60*/  @!P3 FMUL R27, R27, 0.5 ;  /* 0x3f0000001b1bb820 */ /* 0x000fe20000400000 */
[----:B--2---:R-:W-:Y:S01]  /*3f70*/  @!P5 FMUL R28, R28, R28 ;  /* 0x0000001c1c1cd220 */ /* 0x004fe20000400000 */
[----:B------:R-:W-:Y:S01]  /*3f80*/  FSETP.GEU.AND P5, PT, R24, -126, PT ;  /* 0xc2fc00001800780b */ /* 0x000fe20003fae000 */
[----:B------:R-:W-:Y:S01]  /*3f90*/  @!P4 FMUL R26, R26, 0.5 ;  /* 0x3f0000001a1ac820 */ /* 0x000fe20000400000 */
[----:B------:R-:W-:Y:S01]  /*3fa0*/  UIADD3 UR8, UR6, 0x20, URZ ;  /* 0x0000002006087890 */ /* 0x000fe2000fffe03f */
[--C-:B------:R-:W-:Y:S01]  /*3fb0*/  FFMA R44, R44, UR22, -R31.reuse ;  /* 0x000000162c2c7c23 */ /* 0x100fe2000800081f */
[----:B------:R2:W3:Y:S01]  /*3fc0*/  MUFU.EX2 R34, R27 ;  /* 0x0000001b00227308 */ /* 0x0004e20000000800 */
[----:B------:R-:W-:Y:S01]  /*3fd0*/  UIADD3 UR12, UR6, 0x120, URZ ;  /* 0x00000120060c7890 */ /* 0x000fe2000fffe03f */
[--C-:B------:R-:W-:Y:S01]  /*3fe0*/  FFMA R45, R45, UR22, -R31.reuse ;  /* 0x000000162d2d7c23 */ /* 0x100fe2000800081f */
[----:B------:R-:W-:Y:S01]  /*3ff0*/  FFMA R55, R55, UR22, -R80 ;  /* 0x0000001637377c23 */ /* 0x000fe20008000850 */
[--C-:B------:R-:W-:Y:S01]  /*4000*/  FFMA R52, R52, UR22, -R31.reuse ;  /* 0x0000001634347c23 */ /* 0x100fe2000800081f */
[----:B------:R-:W-:Y:S01]  /*4010*/  FFMA R48, R48, UR22, -R31 ;  /* 0x0000001630307c23 */ /* 0x000fe2000800081f */
[----:B------:R-:W-:Y:S01]  /*4020*/  FFMA R12, R21, R12, R30 ;  /* 0x0000000c150c7223 */ /* 0x000fe2000000001e */
[----:B------:R-:W-:Y:S01]  /*4030*/  VIADD R4, R4, 0x1 ;  /* 0x0000000104047836 */ /* 0x000fe20000000000 */
[----:B------:R-:W4:Y:S01]  /*4040*/  MUFU.EX2 R29, R26 ;  /* 0x0000001a001d7308 */ /* 0x000f220000000800 */
[----:B-1----:R-:W-:Y:S01]  /*4050*/  @!P6 FMUL R35, R35, R35 ;  /* 0x000000232323e220 */ /* 0x002fe20000400000 */
[----:B------:R-:W-:Y:S01]  /*4060*/  FSETP.GEU.AND P6, PT, R32, -126, PT ;  /* 0xc2fc00002000780b */ /* 0x000fe20003fce000 */
[----:B------:R-:W-:Y:S01]  /*4070*/  @!P5 FMUL R24, R24, 0.5 ;  /* 0x3f0000001818d820 */ /* 0x000fe20000400000 */
[----:B--2---:R-:W-:-:S02]  /*4080*/  F2FP.F16.F32.PACK_AB R27, R22, R19 ;  /* 0x00000013161b723e */ /* 0x004fc400000000ff */
[----:B------:R-:W-:Y:S02]  /*4090*/  IADD3 R17, R17, 0x1, RZ ;  /* 0x0000000111117810 */ /* 0x000fe40007ffe0ff */
[----:B------:R1:W2:Y:S01]  /*40a0*/  MUFU.EX2 R82, R24 ;  /* 0x0000001800527308 */ /* 0x0002a20000000800 */
[----:B---3--:R-:W-:Y:S01]  /*40b0*/  @!P3 FMUL R34, R34, R34 ;  /* 0x000000222222b220 */ /* 0x008fe20000400000 */
[----:B------:R-:W-:-:S05]  /*40c0*/  FSETP.GEU.AND P3, PT, R25, -126, PT ;  /* 0xc2fc00001900780b */ /* 0x000fca0003f6e000 */
[----:B------:R-:W-:Y:S01]  /*40d0*/  @!P6 FMUL R32, R32, 0.5 ;  /* 0x3f0000002020e820 */ /* 0x000fe20000400000 */
[----:B-1----:R-:W-:Y:S01]  /*40e0*/  FFMA R24, R37, UR22, -R31 ;  /* 0x0000001625187c23 */ /* 0x002fe2000800081f */
[----:B----4-:R-:W-:Y:S02]  /*40f0*/  @!P4 FMUL R29, R29, R29 ;  /* 0x0000001d1d1dc220 */ /* 0x010fe40000400000 */
[----:B------:R-:W1:Y:S01]  /*4100*/  MUFU.EX2 R37, R32 ;  /* 0x0000002000257308 */ /* 0x000e620000000800 */
[----:B------:R-:W-:-:S03]  /*4110*/  FSETP.GEU.AND P4, PT, R38, -126, PT ;  /* 0xc2fc00002600780b */ /* 0x000fc60003f8e000 */
[----:B------:R-:W-:Y:S01]  /*4120*/  @!P3 FMUL R25, R25, 0.5 ;  /* 0x3f0000001919b820 */ /* 0x000fe20000400000 */
[----:B------:R-:W-:Y:S01]  /*4130*/  F2FP.F16.F32.PACK_AB R26, R34, R29 ;  /* 0x0000001d221a723e */ /* 0x000fe200000000ff */
[----:B--2---:R-:W-:Y:S01]  /*4140*/  @!P5 FMUL R82, R82, R82 ;  /* 0x000000525252d220 */ /* 0x004fe20000400000 */
[----:B------:R-:W-:Y:S01]  /*4150*/  FSETP.GEU.AND P5, PT, R33, -126, PT ;  /* 0xc2fc00002100780b */ /* 0x000fe20003fae000 */
[----:B------:R2:W3:Y:S06]  /*4160*/  MUFU.EX2 R39, R25 ;  /* 0x0000001900277308 */ /* 0x0004ec0000000800 */
[----:B------:R-:W-:Y:S01]  /*4170*/  @!P4 FMUL R38, R38, 0.5 ;  /* 0x3f0000002626c820 */ /* 0x000fe20000400000 */
[----:B-1----:R-:W-:Y:S01]  /*4180*/  @!P6 FMUL R37, R37, R37 ;  /* 0x000000252525e220 */ /* 0x002fe20000400000 */
[----:B------:R-:W-:Y:S01]  /*4190*/  FSETP.GEU.AND P6, PT, R42, -126, PT ;  /* 0xc2fc00002a00780b */ /* 0x000fe20003fce000 */
[----:B--2---:R-:W-:-:S03]  /*41a0*/  FFMA R25, R43, UR22, -R80 ;  /* 0x000000162b197c23 */ /* 0x004fc60008000850 */
[----:B------:R-:W-:Y:S01]  /*41b0*/  @!P5 FMUL R33, R33, 0.5 ;  /* 0x3f0000002121d820 */ /* 0x000fe20000400000 */
[----:B------:R-:W1:Y:S01]  /*41c0*/  MUFU.EX2 R38, R38 ;  /* 0x0000002600267308 */ /* 0x000e620000000800 */
[--C-:B------:R-:W-:Y:S01]  /*41d0*/  FFMA R43, R47, UR22, -R80.reuse ;  /* 0x000000162f2b7c23 */ /* 0x100fe20008000850 */
[--C-:B------:R-:W-:Y:S01]  /*41e0*/  FFMA R47, R50, UR22, -R80.reuse ;  /* 0x00000016322f7c23 */ /* 0x100fe20008000850 */
[----:B------:R-:W-:Y:S01]  /*41f0*/  FFMA R50, R54, UR22, -R80 ;  /* 0x0000001636327c23 */ /* 0x000fe20008000850 */
[----:B---3--:R-:W-:Y:S01]  /*4200*/  @!P3 FMUL R39, R39, R39 ;  /* 0x000000272727b220 */ /* 0x008fe20000400000 */
[----:B------:R-:W-:-:S03]  /*4210*/  FSETP.GEU.AND P3, PT, R24, -126, PT ;  /* 0xc2fc00001800780b */ /* 0x000fc60003f6e000 */
[----:B------:R-:W2:Y:S01]  /*4220*/  MUFU.EX2 R84, R33 ;  /* 0x0000002100547308 */ /* 0x000ea20000000800 */
[----:B------:R-:W-:-:S07]  /*4230*/  @!P6 FMUL R42, R42, 0.5 ;  /* 0x3f0000002a2ae820 */ /* 0x000fce0000400000 */
[----:B------:R3:W4:Y:S01]  /*4240*/  MUFU.EX2 R33, R42 ;  /* 0x0000002a00217308 */ /* 0x0007220000000800 */
[----:B-1----:R-:W-:Y:S01]  /*4250*/  @!P4 FMUL R38, R38, R38 ;  /* 0x000000262626c220 */ /* 0x002fe20000400000 */
[----:B------:R-:W-:Y:S01]  /*4260*/  @!P3 FMUL R24, R24, 0.5 ;  /* 0x3f0000001818b820 */ /* 0x000fe20000400000 */
[----:B------:R-:W-:-:S05]  /*4270*/  FSETP.GEU.AND P4, PT, R36, -126, PT ;  /* 0xc2fc00002400780b */ /* 0x000fca0003f8e000 */
[----:B------:R1:W5:Y:S01]  /*4280*/  MUFU.EX2 R32, R24 ;  /* 0x0000001800207308 */ /* 0x0003620000000800 */
[----:B--2---:R-:W-:Y:S01]  /*4290*/  @!P5 FMUL R84, R84, R84 ;  /* 0x000000545454d220 */ /* 0x004fe20000400000 */
[----:B------:R-:W-:Y:S01]  /*42a0*/  FSETP.GEU.AND P5, PT, R25, -126, PT ;  /* 0xc2fc00001900780b */ /* 0x000fe20003fae000 */
[----:B---3--:R-:W-:-:S05]  /*42b0*/  FFMA R42, R41, UR22, -R31 ;  /* 0x00000016292a7c23 */ /* 0x008fca000800081f */
[----:B------:R-:W-:Y:S01]  /*42c0*/  @!P4 FMUL R36, R36, 0.5 ;  /* 0x3f0000002424c820 */ /* 0x000fe20000400000 */
[----:B-1----:R-:W-:Y:S01]  /*42d0*/  FFMA R24, R40, UR22, -R31 ;  /* 0x0000001628187c23 */ /* 0x002fe2000800081f */
[----:B----4-:R-:W-:Y:S02]  /*42e0*/  @!P6 FMUL R33, R33, R33 ;  /* 0x000000212121e220 */ /* 0x010fe40000400000 */
[----:B------:R-:W1:Y:S02]  /*42f0*/  MUFU.EX2 R83, R36 ;  /* 0x0000002400537308 */ /* 0x000e640000000800 */
[----:B------:R-:W-:Y:S01]  /*4300*/  FSETP.GEU.AND P6, PT, R24, -126, PT ;  /* 0xc2fc00001800780b */ /* 0x000fe20003fce000 */
[----:B------:R-:W-:Y:S01]  /*4310*/  @!P5 FMUL R25, R25, 0.5 ;  /* 0x3f0000001919d820 */ /* 0x000fe20000400000 */
[----:B-----5:R-:W-:Y:S01]  /*4320*/  @!P3 FMUL R32, R32, R32 ;  /* 0x000000202020b220 */ /* 0x020fe20000400000 */
[----:B------:R-:W-:-:S03]  /*4330*/  FSETP.GEU.AND P3, PT, R43, -126, PT ;  /* 0xc2fc00002b00780b */ /* 0x000fc60003f6e000 */
[----:B------:R2:W3:Y:S07]  /*4340*/  MUFU.EX2 R36, R25 ;  /* 0x0000001900247308 */ /* 0x0004ee0000000800 */
[----:B------:R-:W-:Y:S01]  /*4350*/  @!P6 FMUL R24, R24, 0.5 ;  /* 0x3f0000001818e820 */ /* 0x000fe20000400000 */
[----:B--2---:R-:W-:Y:S01]  /*4360*/  F2FP.F16.F32.PACK_AB R25, R23, R30 ;  /* 0x0000001e1719723e */ /* 0x004fe200000000ff */
[----:B-1----:R-:W-:Y:S02]  /*4370*/  @!P4 FMUL R83, R83, R83 ;  /* 0x000000535353c220 */ /* 0x002fe40000400000 */
[----:B------:R1:W2:Y:S01]  /*4380*/  MUFU.EX2 R41, R24 ;  /* 0x0000001800297308 */ /* 0x0002a20000000800 */
[----:B------:R-:W-:Y:S01]  /*4390*/  FSETP.GEU.AND P4, PT, R46, -126, PT ;  /* 0xc2fc00002e00780b */ /* 0x000fe20003f8e000 */
[----:B------:R-:W-:Y:S01]  /*43a0*/  @!P3 FMUL R43, R43, 0.5 ;  /* 0x3f0000002b2bb820 */ /* 0x000fe20000400000 */
[----:B---3--:R-:W-:Y:S01]  /*43b0*/  @!P5 FMUL R36, R36, R36 ;  /* 0x000000242424d220 */ /* 0x008fe20000400000 */
[----:B------:R-:W-:-:S04]  /*43c0*/  FSETP.GEU.AND P5, PT, R42, -126, PT ;  /* 0xc2fc00002a00780b */ /* 0x000fc80003fae000 */
[----:B------:R-:W3:Y:S01]  /*43d0*/  MUFU.EX2 R43, R43 ;  /* 0x0000002b002b7308 */ /* 0x000ee20000000800 */
[----:B-1----:R-:W-:Y:S01]  /*43e0*/  F2FP.F16.F32.PACK_AB R24, R28, R81 ;  /* 0x000000511c18723e */ /* 0x002fe200000000ff */
[----:B------:R-:W-:Y:S01]  /*43f0*/  FFMA R81, R20, R13, R81 ;  /* 0x0000000d14517223 */ /* 0x000fe20000000051 */
[----:B------:R-:W-:Y:S02]  /*4400*/  FADD R20, R12, R23 ;  /* 0x000000170c147221 */ /* 0x000fe40000000000 */
[----:B------:R-:W-:Y:S01]  /*4410*/  WARPGROUP.ARRIVE ;  /* 0x00000000000079c5 */ /* 0x000fe20000000000 */
[----:B------:R-:W-:Y:S01]  /*4420*/  @!P4 FMUL R46, R46, 0.5 ;  /* 0x3f0000002e2ec820 */ /* 0x000fe20000400000 */
[----:B------:R-:W-:Y:S01]  /*4430*/  FADD R21, R20, R19 ;  /* 0x0000001314157221 */ /* 0x000fe20000000000 */
[----:B------:R-:W-:Y:S01]  /*4440*/  FADD R28, R81, R28 ;  /* 0x0000001c511c7221 */ /* 0x000fe20000000000 */
[----:B--2---:R-:W-:Y:S01]  /*4450*/  @!P6 FMUL R41, R41, R41 ;  /* 0x000000292929e220 */ /* 0x004fe20000400000 */
[----:B------:R1:W2:Y:S01]  /*4460*/  MUFU.EX2 R40, R46 ;  /* 0x0000002e00287308 */ /* 0x0002a20000000800 */
[----:B------:R-:W-:Y:S01]  /*4470*/  HGMMA.64x16x16.F32 R72, R24, gdesc[UR4].tnspB, R72, gsb0 ;  /* 0x4020000418487df0 */ /* 0x000fe20008000848 */
[----:B------:R-:W-:Y:S01]  /*4480*/  @!P5 FMUL R42, R42, 0.5 ;  /* 0x3f0000002a2ad820 */ /* 0x000fe20000400000 */
[----:B------:R-:W-:Y:S01]  /*4490*/  FSETP.GEU.AND P6, PT, R47, -126, PT ;  /* 0xc2fc00002f00780b */ /* 0x000fe20003fce000 */
[----:B------:R-:W-:Y:S01]  /*44a0*/  FADD R29, R28, R29 ;  /* 0x0000001d1c1d7221 */ /* 0x000fe20000000000 */
[----:B------:R-:W-:Y:S01]  /*44b0*/  FADD R22, R21, R22 ;  /* 0x0000001615167221 */ /* 0x000fe20000000000 */
[----:B------:R-:W-:Y:S01]  /*44c0*/  UMOV UR7, 0xc0000010 ;  /* 0xc000001000077882 */ /* 0x000fe20000000000 */
[----:B---3--:R-:W-:Y:S01]  /*44d0*/  @!P3 FMUL R43, R43, R43 ;  /* 0x0000002b2b2bb220 */ /* 0x008fe20000400000 */
[----:B------:R-:W-:Y:S01]  /*44e0*/  FSETP.GEU.AND P3, PT, R45, -126, PT ;  /* 0xc2fc00002d00780b */ /* 0x000fe20003f6e000 */
[----:B------:R-:W3:Y:S01]  /*44f0*/  MUFU.EX2 R42, R42 ;  /* 0x0000002a002a7308 */ /* 0x000ee20000000800 */
[----:B-1----:R-:W-:Y:S01]  /*4500*/  FFMA R46, R51, UR22, -R80 ;  /* 0x00000016332e7c23 */ /* 0x002fe20008000850 */
[--C-:B------:R-:W-:Y:S01]  /*4510*/  FFMA R51, R49, UR22, -R31.reuse ;  /* 0x0000001631337c23 */ /* 0x100fe2000800081f */
[----:B------:R-:W-:Y:S01]  /*4520*/  FFMA R31, R53, UR22, -R31 ;  /* 0x00000016351f7c23 */ /* 0x000fe2000800081f */
[----:B------:R-:W-:-:S03]  /*4530*/  FADD R34, R29, R34 ;  /* 0x000000221d227221 */ /* 0x000fc60000000000 */
[----:B------:R-:W-:Y:S01]  /*4540*/  @!P6 FMUL R47, R47, 0.5 ;  /* 0x3f0000002f2fe820 */ /* 0x000fe20000400000 */
[----:B--2---:R-:W-:Y:S01]  /*4550*/  @!P4 FMUL R40, R40, R40 ;  /* 0x000000282828c220 */ /* 0x004fe20000400000 */
[----:B------:R-:W-:-:S03]  /*4560*/  FSETP.GEU.AND P4, PT, R44, -126, PT ;  /* 0xc2fc00002c00780b */ /* 0x000fc60003f8e000 */
[----:B------:R-:W-:Y:S01]  /*4570*/  @!P3 FMUL R45, R45, 0.5 ;  /* 0x3f0000002d2db820 */ /* 0x000fe20000400000 */
[----:B------:R-:W1:Y:S01]  /*4580*/  MUFU.EX2 R47, R47 ;  /* 0x0000002f002f7308 */ /* 0x000e620000000800 */
[----:B---3--:R-:W-:Y:S01]  /*4590*/  @!P5 FMUL R42, R42, R42 ;  /* 0x0000002a2a2ad220 */ /* 0x008fe20000400000 */
[----:B------:R-:W-:-:S06]  /*45a0*/  FSETP.GEU.AND P5, PT, R46, -126, PT ;  /* 0xc2fc00002e00780b */ /* 0x000fcc0003fae000 */
[----:B------:R-:W2:Y:S01]  /*45b0*/  MUFU.EX2 R45, R45 ;  /* 0x0000002d002d7308 */ /* 0x000ea20000000800 */
[----:B------:R-:W-:-:S07]  /*45c0*/  @!P4 FMUL R44, R44, 0.5 ;  /* 0x3f0000002c2cc820 */ /* 0x000fce0000400000 */
[----:B------:R-:W3:Y:S01]  /*45d0*/  MUFU.EX2 R44, R44 ;  /* 0x0000002c002c7308 */ /* 0x000ee20000000800 */
[----:B-1----:R-:W-:Y:S01]  /*45e0*/  @!P6 FMUL R47, R47, R47 ;  /* 0x0000002f2f2fe220 */ /* 0x002fe20000400000 */
[----:B------:R-:W-:Y:S01]  /*45f0*/  @!P5 FMUL R46, R46, 0.5 ;  /* 0x3f0000002e2ed820 */ /* 0x000fe20000400000 */
[----:B------:R-:W-:Y:S01]  /*4600*/  FSETP.GEU.AND P6, PT, R48, -126, PT ;  /* 0xc2fc00003000780b */ /* 0x000fe20003fce000 */
[----:B------:R-:W-:Y:S02]  /*4610*/  WARPGROUP.DEPBAR.LE gsb0, 0x0 ;  /* 0x00008000000079c5 */ /* 0x000fe40000010000 */
[----:B------:R-:W-:Y:S02]  /*4620*/  WARPGROUP.ARRIVE ;  /* 0x00000000000079c5 */ /* 0x000fe40000000000 */
[----:B------:R-:W1:Y:S01]  /*4630*/  MUFU.EX2 R46, R46 ;  /* 0x0000002e002e7308 */ /* 0x000e620000000800 */
[----:B--2---:R-:W-:Y:S01]  /*4640*/  @!P3 FMUL R45, R45, R45 ;  /* 0x0000002d2d2db220 */ /* 0x004fe20000400000 */
[----:B------:R-:W-:-:S02]  /*4650*/  FSETP.GEU.AND P3, PT, R55, -126, PT ;  /* 0xc2fc00003700780b */ /* 0x000fc40003f6e000 */
[----:B------:R-:W-:Y:S01]  /*4660*/  HGMMA.64x16x16.F32 R64, R24, gdesc[UR16].tnspB, R64, gsb0 ;  /* 0x4020001018407df0 */ /* 0x000fe20008000840 */
[----:B------:R-:W-:Y:S01]  /*4670*/  UMOV UR18, UR8 ;  /* 0x0000000800127c82 */ /* 0x000fe20008000000 */
[----:B------:R-:W-:Y:S01]  /*4680*/  UMOV UR19, 0xc0000010 ;  /* 0xc000001000137882 */ /* 0x000fe20000000000 */
[----:B------:R-:W-:Y:S01]  /*4690*/  UIADD3 UR8, UR6, 0x40, URZ ;  /* 0x0000004006087890 */ /* 0x000fe2000fffe03f */
[----:B---3--:R-:W-:Y:S01]  /*46a0*/  @!P4 FMUL R44, R44, R44 ;  /* 0x0000002c2c2cc220 */ /* 0x008fe20000400000 */
[----:B------:R-:W-:Y:S01]  /*46b0*/  FSETP.GEU.AND P4, PT, R50, -126, PT ;  /* 0xc2fc00003200780b */ /* 0x000fe20003f8e000 */
[----:B------:R-:W-:-:S05]  /*46c0*/  @!P6 FMUL R48, R48, 0.5 ;  /* 0x3f0000003030e820 */ /* 0x000fca0000400000 */
[----:B------:R-:W-:Y:S01]  /*46d0*/  @!P3 FMUL R55, R55, 0.5 ;  /* 0x3f0000003737b820 */ /* 0x000fe20000400000 */
[----:B------:R-:W2:Y:S01]  /*46e0*/  MUFU.EX2 R13, R48 ;  /* 0x00000030000d7308 */ /* 0x000ea20000000800 */
[----:B-1----:R-:W-:Y:S01]  /*46f0*/  @!P5 FMUL R46, R46, R46 ;  /* 0x0000002e2e2ed220 */ /* 0x002fe20000400000 */
[----:B------:R-:W-:-:S04]  /*4700*/  FSETP.GEU.AND P5, PT, R51, -126, PT ;  /* 0xc2fc00003300780b */ /* 0x000fc80003fae000 */
[----:B------:R-:W-:Y:S02]  /*4710*/  @!P4 FMUL R50, R50, 0.5 ;  /* 0x3f0000003232c820 */ /* 0x000fe40000400000 */
[----:B------:R-:W1:Y:S07]  /*4720*/  MUFU.EX2 R49, R55 ;  /* 0x0000003700317308 */ /* 0x000e6e0000000800 */
[----:B------:R-:W-:Y:S01]  /*4730*/  @!P5 FMUL R51, R51, 0.5 ;  /* 0x3f0000003333d820 */ /* 0x000fe20000400000 */
[----:B------:R-:W3:Y:S01]  /*4740*/  MUFU.EX2 R50, R50 ;  /* 0x0000003200327308 */ /* 0x000ee20000000800 */
[----:B--2---:R-:W-:-:S07]  /*4750*/  @!P6 FMUL R13, R13, R13 ;  /* 0x0000000d0d0de220 */ /* 0x004fce0000400000 */
[----:B------:R-:W2:Y:S01]  /*4760*/  MUFU.EX2 R12, R51 ;  /* 0x00000033000c7308 */ /* 0x000ea20000000800 */
[----:B-1----:R-:W-:Y:S01]  /*4770*/  @!P3 FMUL R49, R49, R49 ;  /* 0x000000313131b220 */ /* 0x002fe20000400000 */
[----:B------:R-:W-:Y:S01]  /*4780*/  FSETP.GEU.AND P3, PT, R52, -126, PT ;  /* 0xc2fc00003400780b */ /* 0x000fe20003f6e000 */
[----:B------:R-:W-:Y:S02]  /*4790*/  WARPGROUP.DEPBAR.LE gsb0, 0x0 ;  /* 0x00008000000079c5 */ /* 0x000fe40000010000 */
[----:B------:R-:W-:Y:S01]  /*47a0*/  WARPGROUP.ARRIVE ;  /* 0x00000000000079c5 */ /* 0x000fe20000000000 */
[----:B---3--:R-:W-:Y:S01]  /*47b0*/  @!P4 FMUL R50, R50, R50 ;  /* 0x000000323232c220 */ /* 0x008fe20000400000 */
[----:B------:R-:W-:-:S04]  /*47c0*/  FSETP.GEU.AND P4, PT, R31, -126, PT ;  /* 0xc2fc00001f00780b */ /* 0x000fc80003f8e000 */
[----:B------:R-:W-:Y:S01]  /*47d0*/  HGMMA.64x16x16.F32 R56, R24, gdesc[UR8].tnspB, R56, gsb0 ;  /* 0x4020000818387df0 */ /* 0x000fe20008000838 */
[----:B------:R-:W-:-:S03]  /*47e0*/  UIADD3 UR10, UR6, 0xa0, URZ ;  /* 0x000000a0060a7890 */ /* 0x000fc6000fffe03f */
[----:B------:R-:W-:Y:S01]  /*47f0*/  @!P3 FMUL R52, R52, 0.5 ;  /* 0x3f0000003434b820 */ /* 0x000fe20000400000 */
[----:B------:R-:W-:Y:S01]  /*4800*/  UMOV UR11, 0xc0000010 ;  /* 0xc0000010000b7882 */ /* 0x000fe20000000000 */
[----:B--2---:R-:W-:-:S04]  /*4810*/  @!P5 FMUL R12, R12, R12 ;  /* 0x0000000c0c0cd220 */ /* 0x004fc80000400000 */
[----:B------:R-:W1:Y:S01]  /*4820*/  MUFU.EX2 R52, R52 ;  /* 0x0000003400347308 */ /* 0x000e620000000800 */
[----:B------:R-:W-:-:S07]  /*4830*/  @!P4 FMUL R31, R31, 0.5 ;  /* 0x3f0000001f1fc820 */ /* 0x000fce0000400000 */
[----:B------:R-:W2:Y:S01]  /*4840*/  MUFU.EX2 R19, R31 ;  /* 0x0000001f00137308 */ /* 0x000ea20000000800 */
[----:B-1----:R-:W-:Y:S01]  /*4850*/  @!P3 FMUL R52, R52, R52 ;  /* 0x000000343434b220 */ /* 0x002fe20000400000 */
[----:B------:R-:W-:-:S04]  /*4860*/  ISETP.NE.AND P3, PT, R4, 0x4, PT ;  /* 0x000000040400780c */ /* 0x000fc80003f65270 */
[----:B------:R-:W-:Y:S01]  /*4870*/  SEL R4, R4, RZ, P3 ;  /* 0x000000ff04047207 */ /* 0x000fe20001800000 */
[----:B--2---:R-:W-:Y:S01]  /*4880*/  @!P4 FMUL R19, R19, R19 ;  /* 0x000000131313c220 */ /* 0x004fe20000400000 */
[----:B------:R-:W-:-:S03]  /*4890*/  ISETP.NE.AND P4, PT, R17, 0x4, PT ;  /* 0x000000041100780c */ /* 0x000fc60003f85270 */
[C---:B------:R-:W-:Y:S02]  /*48a0*/  IMAD R20, R4.reuse, 0x8, R11 ;  /* 0x0000000804147824 */ /* 0x040fe400078e020b */
[----:B------:R-:W-:Y:S01]  /*48b0*/  VIADD R4, R4, 0x1 ;  /* 0x0000000104047836 */ /* 0x000fe20000000000 */
[----:B------:R-:W-:Y:S02]  /*48c0*/  SEL R21, RZ, 0x1, P4 ;  /* 0x00000001ff157807 */ /* 0x000fe40002000000 */
[----:B------:R-:W-:Y:S01]  /*48d0*/  PRMT R20, RZ, 0x654, R20 ;  /* 0x00000654ff147816 */ /* 0x000fe20000000014 */
[----:B------:R-:W-:Y:S02]  /*48e0*/  WARPGROUP.DEPBAR.LE gsb0, 0x0 ;  /* 0x00008000000079c5 */ /* 0x000fe40000010000 */
[----:B------:R-:W-:Y:S01]  /*48f0*/  F2FP.F16.F32.PACK_AB R25, R82, R35 ;  /* 0x000000235219723e */ /* 0x000fe200000000ff */
[----:B------:R-:W-:Y:S01]  /*4900*/  FADD R35, R22, R35 ;  /* 0x0000002316237221 */ /* 0x000fe20000000000 */
[----:B------:R-:W-:-:S02]  /*4910*/  F2FP.F16.F32.PACK_AB R27, R39, R38 ;  /* 0x00000026271b723e */ /* 0x000fc400000000ff */
[----:B------:R-:W-:Y:S01]  /*4920*/  F2FP.F16.F32.PACK_AB R24, R84, R37 ;  /* 0x000000255418723e */ /* 0x000fe200000000ff */
[----:B------:R-:W-:Y:S01]  /*4930*/  FADD R37, R34, R37 ;  /* 0x0000002522257221 */ /* 0x000fe20000000000 */
[----:B------:R-:W-:Y:S01]  /*4940*/  F2FP.F16.F32.PACK_AB R26, R32, R83 ;  /* 0x00000053201a723e */ /* 0x000fe200000000ff */
[----:B------:R-:W-:Y:S01]  /*4950*/  FADD R35, R35, R82 ;  /* 0x0000005223237221 */ /* 0x000fe20000000000 */
[----:B------:R-:W-:Y:S01]  /*4960*/  ISETP.NE.AND P3, PT, R4, 0x4, PT ;  /* 0x000000040400780c */ /* 0x000fe20003f65270 */
[----:B------:R-:W-:Y:S01]  /*4970*/  FADD R84, R37, R84 ;  /* 0x0000005425547221 */ /* 0x000fe20000000000 */
[----:B------:R-:W-:Y:S01]  /*4980*/  WARPGROUP.ARRIVE ;  /* 0x00000000000079c5 */ /* 0x000fe20000000000 */
[----:B------:R-:W-:Y:S01]  /*4990*/  FADD R38, R35, R38 ;  /* 0x0000002623267221 */ /* 0x000fe20000000000 */
[----:B------:R-:W-:Y:S01]  /*49a0*/  LOP3.LUT R10, R10, R21, RZ, 0x3c, !PT ;  /* 0x000000150a0a7212 */ /* 0x000fe200078e3cff */
[----:B------:R-:W-:Y:S01]  /*49b0*/  FADD R83, R84, R83 ;  /* 0x0000005354537221 */ /* 0x000fe20000000000 */
[----:B------:R-:W-:Y:S01]  /*49c0*/  SEL R17, R17, RZ, P4 ;  /* 0x000000ff11117207 */ /* 0x000fe20002000000 */
[----:B------:R-:W-:Y:S01]  /*49d0*/  FADD R38, R38, R39 ;  /* 0x0000002726267221 */ /* 0x000fe20000000000 */
[----:B------:R-:W-:Y:S01]  /*49e0*/  HGMMA.64x16x16.F32 R72, R24, gdesc[UR16].tnspB, R72, gsb0 ;  /* 0x4020001018487df0 */ /* 0x000fe20008000848 */
[----:B------:R-:W-:Y:S01]  /*49f0*/  UMOV UR18, UR8 ;  /* 0x0000000800127c82 */ /* 0x000fe20008000000 */
[----:B------:R-:W-:Y:S01]  /*4a00*/  UMOV UR19, 0xc0000010 ;  /* 0xc000001000137882 */ /* 0x000fe20000000000 */
[----:B------:R-:W-:Y:S01]  /*4a10*/  UIADD3 UR8, UR6, 0x60, URZ ;  /* 0x0000006006087890 */ /* 0x000fe2000fffe03f */
[----:B------:R-:W-:Y:S01]  /*4a20*/  FADD R32, R83, R32 ;  /* 0x0000002053207221 */ /* 0x000fe20000000000 */
[----:B------:R-:W-:Y:S01]  /*4a30*/  SEL R4, R4, RZ, P3 ;  /* 0x000000ff04047207 */ /* 0x000fe20001800000 */
[----:B------:R-:W-:-:S02]  /*4a40*/  WARPGROUP.DEPBAR.LE gsb0, 0x0 ;  /* 0x00008000000079c5 */ /* 0x000fc40000010000 */
        /* <DEDUP_REMOVED lines=13> */
[----:B------:R-:W-:Y:S02]  /*4b20*/  F2FP.F16.F32.PACK_AB R27, R43, R40 ;  /* 0x000000282b1b723e */ /* 0x000fe400000000ff */
[----:B------:R-:W-:Y:S01]  /*4b30*/  F2FP.F16.F32.PACK_AB R24, R42, R41 ;  /* 0x000000292a18723e */ /* 0x000fe200000000ff */
[----:B------:R-:W-:Y:S01]  /*4b40*/  FADD R41, R32, R41 ;  /* 0x0000002920297221 */ /* 0x000fe20000000000 */
[----:B------:R-:W-:Y:S01]  /*4b50*/  F2FP.F16.F32.PACK_AB R26, R45, R44 ;  /* 0x0000002c2d1a723e */ /* 0x000fe200000000ff */
[----:B------:R-:W-:-:S02]  /*4b60*/  FADD R33, R33, R36 ;  /* 0x0000002421217221 */ /* 0x000fc40000000000 */
[----:B------:R-:W-:Y:S01]  /*4b70*/  FADD R41, R41, R42 ;  /* 0x0000002a29297221 */ /* 0x000fe20000000000 */
[----:B------:R-:W-:Y:S01]  /*4b80*/  WARPGROUP.ARRIVE ;  /* 0x00000000000079c5 */ /* 0x000fe20000000000 */
[----:B------:R-:W-:Y:S02]  /*4b90*/  FADD R40, R33, R40 ;  /* 0x0000002821287221 */ /* 0x000fe40000000000 */
[----:B------:R-:W-:Y:S02]  /*4ba0*/  FADD R44, R41, R44 ;  /* 0x0000002c292c7221 */ /* 0x000fe40000000000 */
[----:B------:R-:W-:Y:S01]  /*4bb0*/  FADD R40, R40, R43 ;  /* 0x0000002b28287221 */ /* 0x000fe20000000000 */
[----:B------:R-:W-:Y:S01]  /*4bc0*/  HGMMA.64x16x16.F32 R72, R24, gdesc[UR16].tnspB, R72, gsb0 ;  /* 0x4020001018487df0 */ /* 0x000fe20008000848 */
[----:B------:R-:W-:Y:S01]  /*4bd0*/  UMOV UR18, UR8 ;  /* 0x0000000800127c82 */ /* 0x000fe20008000000 */
[----:B------:R-:W-:Y:S01]  /*4be0*/  UMOV UR19, 0xc0000010 ;  /* 0xc000001000137882 */ /* 0x000fe20000000000 */
[----:B------:R-:W-:Y:S01]  /*4bf0*/  FADD R44, R44, R45 ;  /* 0x0000002d2c2c7221 */ /* 0x000fe20000000000 */
[----:B------:R-:W-:-:S02]  /*4c00*/  WARPGROUP.DEPBAR.LE gsb0, 0x0 ;  /* 0x00008000000079c5 */ /* 0x000fc40000010000 */
[----:B------:R-:W-:-:S06]  /*4c10*/  WARPGROUP.ARRIVE ;  /* 0x00000000000079c5 */ /* 0x000fcc0000000000 */
[----:B------:R-:W-:Y:S01]  /*4c20*/  HGMMA.64x16x16.F32 R64, R24, gdesc[UR8].tnspB, R64, gsb0 ;  /* 0x4020000818407df0 */ /* 0x000fe20008000840 */
[----:B------:R-:W-:Y:S01]  /*4c30*/  UMOV UR10, UR12 ;  /* 0x0000000c000a7c82 */ /* 0x000fe20008000000 */
[----:B------:R-:W-:Y:S01]  /*4c40*/  UMOV UR11, 0xc0000010 ;  /* 0xc0000010000b7882 */ /* 0x000fe20000000000 */
[----:B------:R-:W-:Y:S02]  /*4c50*/  WARPGROUP.DEPBAR.LE gsb0, 0x0 ;  /* 0x00008000000079c5 */ /* 0x000fe40000010000 */
[----:B------:R-:W-:-:S06]  /*4c60*/  WARPGROUP.ARRIVE ;  /* 0x00000000000079c5 */ /* 0x000fcc0000000000 */
[----:B------:R-:W-:Y:S01]  /*4c70*/  HGMMA.64x16x16.F32 R56, R24, gdesc[UR8].tnspB, R56, gsb0 ;  /* 0x4020000818387df0 */ /* 0x000fe20008000838 */
[----:B------:R-:W-:Y:S01]  /*4c80*/  UIADD3 UR10, UR6, 0xe0, URZ ;  /* 0x000000e0060a7890 */ /* 0x000fe2000fffe03f */
[----:B------:R-:W-:Y:S01]  /*4c90*/  UMOV UR11, 0xc0000010 ;  /* 0xc0000010000b7882 */ /* 0x000fe20000000000 */
[----:B------:R-:W-:Y:S01]  /*4ca0*/  UIADD3 UR6, UR6, 0x160, URZ ;  /* 0x0000016006067890 */ /* 0x000fe2000fffe03f */
        /* <DEDUP_REMOVED lines=14> */
[----:B------:R-:W-:Y:S02]  /*4d90*/  FADD R13, R52, R19 ;  /* 0x00000013340d7221 */ /* 0x000fe40000000000 */
[----:B------:R-:W-:-:S02]  /*4da0*/  WARPGROUP.DEPBAR.LE gsb0, 0x0 ;  /* 0x00008000000079c5 */ /* 0x000fc40000010000 */
[----:B------:R-:W-:-:S06]  /*4db0*/  WARPGROUP.ARRIVE ;  /* 0x00000000000079c5 */ /* 0x000fcc0000000000 */
[----:B------:R-:W-:Y:S03]  /*4dc0*/  HGMMA.64x16x16.F32 R64, R24, gdesc[UR8].tnspB, R64, gsb0 ;  /* 0x4020000818407df0 */ /* 0x000fe60008000840 */
[----:B------:R-:W-:Y:S02]  /*4dd0*/  WARPGROUP.DEPBAR.LE gsb0, 0x0 ;  /* 0x00008000000079c5 */ /* 0x000fe40000010000 */
[----:B------:R-:W-:-:S06]  /*4de0*/  WARPGROUP.ARRIVE ;  /* 0x00000000000079c5 */ /* 0x000fcc0000000000 */
[----:B------:R-:W-:Y:S03]  /*4df0*/  HGMMA.64x16x16.F32 R56, R24, gdesc[UR4].tnspB, R56, gsb0 ;  /* 0x4020000418387df0 */ /* 0x000fe60008000838 */
[----:B------:R-:W-:Y:S02]  /*4e00*/  WARPGROUP.DEPBAR.LE gsb0, 0x0 ;  /* 0x00008000000079c5 */ /* 0x000fe40000010000 */
[----:B------:R1:W-:Y:S01]  /*4e10*/  SYNCS.ARRIVE.TRANS64.RED.A1T0 RZ, [R20+URZ], RZ ;  /* 0x000000ff14ff79a7 */ /* 0x0003e2000810043f */
[----:B------:R-:W-:Y:S05]  /*4e20*/  @P2 BRA `(.L_x_31) ;  /* 0x0000000000d02947 */ /* 0x000fea0003800000 */
[----:B------:R-:W-:Y:S01]  /*4e30*/  ISETP.LT.OR P2, PT, R5, 0x1, !P0 ;  /* 0x000000010500780c */ /* 0x000fe20004741670 */
[----:B------:R-:W-:-:S12]  /*4e40*/  BSSY B0, `(.L_x_32) ;  /* 0x0000031000007945 */ /* 0x000fd80003800000 */
[----:B------:R-:W-:Y:S05]  /*4e50*/  @P2 BRA `(.L_x_33) ;  /* 0x0000000000bc2947 */ /* 0x000fea0003800000 */
[----:B------:R-:W-:Y:S01]  /*4e60*/  IMAD R19, R3, 0x8, R2 ;  /* 0x0000000803137824 */ /* 0x000fe200078e0202 */
[----:B-1----:R-:W-:Y:S02]  /*4e70*/  SHF.L.U32 R20, R0, 0x1f, RZ ;  /* 0x0000001f00147819 */ /* 0x002fe400000006ff */
[----:B------:R-:W-:Y:S02]  /*4e80*/  ISETP.NE.AND P3, PT, R8, RZ, PT ;  /* 0x000000ff0800720c */ /* 0x000fe40003f65270 */
[----:B------:R-:W1:Y:S02]  /*4e90*/  SYNCS.PHASECHK.TRANS64.TRYWAIT P2, [R19+URZ+0x7820], R20 ;  /* 0x00782014130075a7 */ /* 0x000e64000804017f */
[----:B-1----:R-:W-:Y:S09]  /*4ea0*/  @!P2 BRA `(.L_x_34) ;  /* 0x0000003c00eca947 */ /* 0x002ff20003800000 */
.L_x_85:
[----:B------:R-:W-:Y:S05]  /*4eb0*/  @P3 BRA `(.L_x_35) ;  /* 0x0000000000143947 */ /* 0x000fea0003800000 */
[----:B------:R-:W-:Y:S01]  /*4ec0*/  ISETP.NE.AND P2, PT, R16, RZ, PT ;  /* 0x000000ff1000720c */ /* 0x000fe20003f45270 */
[----:B-1----:R-:W-:-:S04]  /*4ed0*/  IMAD.MOV.U32 R20, RZ, RZ, 0x1800 ;  /* 0x00001800ff147424 */ /* 0x002fc800078e00ff */
[----:B------:R2:W-:Y:S08]  /*4ee0*/  SYNCS.ARRIVE.TRANS64 RZ, [R19+URZ+0x7800], R20 ;  /* 0x0078001413ff79a7 */ /* 0x0005f0000800003f */
[----:B------:R-:W-:Y:S05]  /*4ef0*/  @!P2 BRA `(.L_x_35) ;  /* 0x000000000004a947 */ /* 0x000fea0003800000 */
[----:B------:R-:W-:Y:S01]  /*4f00*/  BPT.TRAP 0x1 ;  /* 0x000000040000795c */ /* 0x000fe20000300000 */
.L_x_35:
[----:B-12---:R-:W-:Y:S01]  /*4f10*/  IMAD R20, R3, 0x1800, R2 ;  /* 0x0000180003147824 */ /* 0x006fe200078e0202 */
[----:B------:R-:W-:Y:S01]  /*4f20*/  R2UR UR25, R19 ;  /* 0x00000000131972ca */ /* 0x000fe200000e0000 */
[----:B------:R-:W-:Y:S01]  /*4f30*/  UIADD3 UR6, UP0, UR38, 0x2f0, URZ ;  /* 0x000002f026067890 */ /* 0x000fe2000ff1e03f */
[----:B------:R-:W-:Y:S01]  /*4f40*/  R2UR UR27, R6 ;  /* 0x00000000061b72ca */ /* 0x000fe200000e0000 */
[----:B------:R-:W-:Y:S01]  /*4f50*/  UMOV UR32, 0x0 ;  /* 0x0000000000207882 */ /* 0x000fe20000000000 */
[----:B------:R-:W-:Y:S01]  /*4f60*/  R2UR UR8, R20 ;  /* 0x00000000140872ca */ /* 0x000fe200000e0000 */
[----:B------:R-:W-:Y:S01]  /*4f70*/  UIADD3.X UR7, URZ, UR39, URZ, UP0, !UPT ;  /* 0x000000273f077290 */ /* 0x000fe200087fe43f */
[----:B------:R-:W-:Y:S01]  /*4f80*/  IADD3 R3, R3, 0x1, RZ ;  /* 0x0000000103037810 */ /* 0x000fe20007ffe0ff */
[----:B------:R-:W-:Y:S01]  /*4f90*/  UMOV UR33, 0x10000000 ;  /* 0x1000000000217882 */ /* 0x000fe20000000000 */
[----:B------:R-:W-:Y:S01]  /*4fa0*/  UMOV UR26, URZ ;  /* 0x0000003f001a7c82 */ /* 0x000fe20008000000 */
[----:B------:R-:W-:Y:S01]  /*4fb0*/  UMOV UR28, UR36 ;  /* 0x00000024001c7c82 */ /* 0x000fe20008000000 */
[----:B------:R-:W-:Y:S01]  /*4fc0*/  UMOV UR29, UR37 ;  /* 0x00000025001d7c82 */ /* 0x000fe20008000000 */
[----:B------:R-:W-:Y:S01]  /*4fd0*/  UMOV UR18, 0x10 ;  /* 0x0000001000127882 */ /* 0x000fe20000000000 */
[----:B------:R-:W-:Y:S01]  /*4fe0*/  UMOV UR20, UR36 ;  /* 0x0000002400147c82 */ /* 0x000fe20008000000 */
[----:B------:R-:W-:Y:S01]  /*4ff0*/  UIADD3 UR25, UR25, 0x7800, URZ ;  /* 0x0000780019197890 */ /* 0x000fe2000fffe03f */
[C---:B------:R-:W-:Y:S01]  /*5000*/  ISETP.NE.AND P2, PT, R3.reuse, 0x4, PT ;  /* 0x000000040300780c */ /* 0x040fe20003f45270 */
[----:B------:R-:W-:Y:S01]  /*5010*/  USHF.L.U32 UR27, UR27, 0x6, URZ ;  /* 0x000000061b1b7899 */ /* 0x000fe2000800063f */
[----:B------:R-:W-:Y:S01]  /*5020*/  VIADD R6, R6, 0x1 ;  /* 0x0000000106067836 */ /* 0x000fe20000000000 */
        /* <DEDUP_REMOVED lines=9> */
[----:B------:R-:W-:Y:S01]  /*50c0*/  UMOV UR10, 0x20 ;  /* 0x00000020000a7882 */ /* 0x000fe20000000000 */
[----:B------:R-:W-:Y:S01]  /*50d0*/  UMOV UR12, UR36 ;  /* 0x00000024000c7c82 */ /* 0x000fe20008000000 */
[----:B------:R-:W-:Y:S01]  /*50e0*/  UMOV UR13, UR37 ;  /* 0x00000025000d7c82 */ /* 0x000fe20008000000 */
[----:B------:R-:W-:Y:S01]  /*50f0*/  UMOV UR9, UR25 ;  /* 0x0000001900097c82 */ /* 0x000fe20008000000 */
[----:B------:R2:W-:Y:S01]  /*5100*/  UTMALDG.4D [UR24], [UR6], desc[UR32] ;  /* 0x00002018060075b4 */ /* 0x0005e20008019000 */
[----:B------:R-:W-:Y:S01]  /*5110*/  UMOV UR11, UR27 ;  /* 0x0000001b000b7c82 */ /* 0x000fe20008000000 */
[----:B------:R2:W-:Y:S01]  /*5120*/  UTMALDG.4D [UR16], [UR6], desc[UR32] ;  /* 0x00002010060075b4 */ /* 0x0005e20008019000 */
[----:B------:R2:W-:Y:S02]  /*5130*/  UTMALDG.4D [UR8], [UR6], desc[UR32] ;  /* 0x00002008060075b4 */ /* 0x0005e40008019000 */
[----:B--2---:R-:W-:Y:S01]  /*5140*/  NOP ;  /* 0x0000000000007918 */ /* 0x004fe20000000000 */
.L_x_33:
[----:B------:R-:W-:Y:S05]  /*5150*/  BSYNC B0 ;  /* 0x0000000000007941 */ /* 0x000fea0003800000 */
.L_x_32:
[----:B------:R-:W-:-:S07]  /*5160*/  VIADD R5, R5, 0xffffffff ;  /* 0xffffffff05057836 */ /* 0x000fce0000000000 */
.L_x_31:
[----:B------:R-:W-:Y:S01]  /*5170*/  VIADD R9, R9, 0x40 ;  /* 0x0000004009097836 */ /* 0x000fe20000000000 */
[----:B------:R-:W-:Y:S01]  /*5180*/  MOV R19, R14 ;  /* 0x0000000e00137202 */ /* 0x000fe20000000f00 */
[----:B------:R-:W-:Y:S01]  /*5190*/  IMAD.MOV.U32 R21, RZ, RZ, R15 ;  /* 0x000000ffff157224 */ /* 0x000fe200078e000f */
[----:B------:R-:W-:Y:S06]  /*51a0*/  @P1 BRA `(.L_x_36) ;  /* 0xffffffdc00f81947 */ /* 0x000fec000383ffff */
.L_x_24:
[----:B------:R-:W-:-:S13]  /*51b0*/  ISETP.GE.AND P1, PT, R18, 0x1, PT ;  /* 0x000000011200780c */ /* 0x000fda0003f26270 */
[----:B------:R-:W-:Y:S05]  /*51c0*/  @!P1 BRA `(.L_x_37) ;  /* 0x0000002400909947 */ /* 0x000fea0003800000 */
[----:B------:R-:W2:Y:S01]  /*51d0*/  S2R R16, SR_TID.X ;  /* 0x0000000000107919 */ /* 0x000ea20000002100 */
[----:B-1----:R-:W-:Y:S02]  /*51e0*/  IMAD.MOV.U32 R20, RZ, RZ, R14 ;  /* 0x000000ffff147224 */ /* 0x002fe400078e000e */
[----:B------:R-:W-:Y:S01]  /*51f0*/  IMAD.MOV.U32 R19, RZ, RZ, R15 ;  /* 0x000000ffff137224 */ /* 0x000fe200078e000f */
[----:B--2---:R-:W-:-:S07]  /*5200*/  LOP3.LUT R16, R16, 0x1f, RZ, 0xc0, !PT ;  /* 0x0000001f10107812 */ /* 0x004fce00078ec0ff */
.L_x_50:
[----:B------:R-:W-:Y:S01]  /*5210*/  LEA R15, R17, R2, 0x3 ;  /* 0x00000002110f7211 */ /* 0x000fe200078e18ff */
[----:B------:R-:W-:Y:S05]  /*5220*/  YIELD ;  /* 0x0000000000007946 */ /* 0x000fea0003800000 */
[----:B------:R-:W-:-:S04]  /*5230*/  SHF.L.U32 R14, R10, 0x1f, RZ ;  /* 0x0000001f0a0e7819 */ /* 0x000fc800000006ff */
[----:B------:R-:W1:Y:S02]  /*5240*/  SYNCS.PHASECHK.TRANS64.TRYWAIT P1, [R15+URZ+0x7800], R14 ;  /* 0x0078000e0f0075a7 */ /* 0x000e64000802017f */
[----:B-1----:R-:W-:Y:S05]  /*5250*/  @!P1 BRA `(.L_x_38) ;  /* 0x0000003c00149947 */ /* 0x002fea0003800000 */
.L_x_86:
[----:B------:R-:W-:Y:S05]  /*5260*/  WARPSYNC.ALL ;  /* 0x0000000000007948 */ /* 0x000fea0003800000 */
[----:B------:R-:W-:Y:S01]  /*5270*/  IMAD.U32 R22, RZ, RZ, UR30 ;  /* 0x0000001eff167e24 */ /* 0x000fe2000f8e00ff */
[----:B------:R-:W-:Y:S01]  /*5280*/  WARPGROUP.ARRIVE ;  /* 0x00000000000079c5 */ /* 0x000fe20000000000 */
[----:B------:R-:W-:Y:S01]  /*5290*/  IMAD.MOV.U32 R23, RZ, RZ, -0x3ffffff0 ;  /* 0xc0000010ff177424 */ /* 0x000fe200078e00ff */
[----:B-1----:R-:W-:Y:S01]  /*52a0*/  MOV R15, 0xc0000010 ;  /* 0xc0000010000f7802 */ /* 0x002fe20000000f00 */
[----:B------:R-:W-:Y:S01]  /*52b0*/  IMAD R22, R17, 0x180, R22 ;  /* 0x0000018011167824 */ /* 0x000fe200078e0216 */
[----:B------:R-:W-:-:S02]  /*52c0*/  ISETP.NE.AND P1, PT, R7, RZ, PT ;  /* 0x000000ff0700720c */ /* 0x000fc40003f25270 */
[----:B------:R-:W-:Y:S01]  /*52d0*/  R2UR UR47, R23 ;  /* 0x00000000172f72ca */ /* 0x000fe200000e0000 */
[C---:B------:R-:W-:Y:S01]  /*52e0*/  VIADD R14, R22.reuse, 0x80 ;  /* 0x00000080160e7836 */ /* 0x040fe20000000000 */
[C---:B------:R-:W-:Y:S01]  /*52f0*/  R2UR UR46, R22.reuse ;  /* 0x00000000162e72ca */ /* 0x040fe200000e0000 */
[----:B------:R-:W-:Y:S01]  /*5300*/  VIADD R22, R22, 0x100 ;  /* 0x0000010016167836 */ /* 0x000fe20000000000 */
[----:B------:R-:W-:Y:S01]  /*5310*/  R2UR UR43, R15 ;  /* 0x000000000f2b72ca */ /* 0x000fe200000e0000 */
[----:B------:R-:W-:Y:S01]  /*5320*/  IMAD.MOV.U32 R23, RZ, RZ, -0x3ffffff0 ;  /* 0xc0000010ff177424 */ /* 0x000fe200078e00ff */
[----:B------:R-:W-:Y:S02]  /*5330*/  R2UR UR42, R14 ;  /* 0x000000000e2a72ca */ /* 0x000fe400000e0000 */
[----:B------:R-:W-:Y:S02]  /*5340*/  R2UR UR6, R22 ;  /* 0x00000000160672ca */ /* 0x000fe400000e0000 */
[----:B------:R-:W-:-:S05]  /*5350*/  R2UR UR7, R23 ;  /* 0x00000000170772ca */ /* 0x000fca00000e0000 */
        /* <DEDUP_REMOVED lines=11> */
[----:B------:R-:W-:Y:S01]  /*5410*/  IMAD R14, R3, 0x8, R2 ;  /* 0x00000008030e7824 */ /* 0x000fe200078e0202 */
[----:B------:R-:W-:Y:S02]  /*5420*/  SHF.L.U32 R15, R0, 0x1f, RZ ;  /* 0x0000001f000f7819 */ /* 0x000fe400000006ff */
[----:B------:R-:W-:Y:S02]  /*5430*/  ISETP.NE.AND P3, PT, R8, RZ, PT ;  /* 0x000000ff0800720c */ /* 0x000fe40003f65270 */
[----:B------:R-:W1:Y:S02]  /*5440*/  SYNCS.PHASECHK.TRANS64.TRYWAIT P2, [R14+URZ+0x7820], R15 ;  /* 0x0078200f0e0075a7 */ /* 0x000e64000804017f */
[----:B-1----:R-:W-:Y:S09]  /*5450*/  @!P2 BRA `(.L_x_41) ;  /* 0x0000003800a8a947 */ /* 0x002ff20003800000 */
.L_x_87:
[----:B------:R-:W-:Y:S05]  /*5460*/  @P3 BRA `(.L_x_42) ;  /* 0x0000000000143947 */ /* 0x000fea0003800000 */
[----:B------:R-:W-:Y:S02]  /*5470*/  ISETP.NE.AND P2, PT, R16, RZ, PT ;  /* 0x000000ff1000720c */ /* 0x000fe40003f45270 */
[----:B-1----:R-:W-:-:S04]  /*5480*/  MOV R15, 0x1800 ;  /* 0x00001800000f7802 */ /* 0x002fc80000000f00 */
[----:B------:R2:W-:Y:S07]  /*5490*/  SYNCS.ARRIVE.TRANS64 RZ, [R14+URZ+0x7800], R15 ;  /* 0x0078000f0eff79a7 */ /* 0x0005ee000800003f */
[----:B------:R-:W-:Y:S05]  /*54a0*/  @!P2 BRA `(.L_x_42) ;  /* 0x000000000004a947 */ /* 0x000fea0003800000 */
[----:B------:R-:W-:Y:S01]  /*54b0*/  BPT.TRAP 0x1 ;  /* 0x000000040000795c */ /* 0x000fe20000300000 */
.L_x_42:
[----:B-12---:R-:W-:Y:S01]  /*54c0*/  IMAD R15, R3, 0x1800, R2 ;  /* 0x00001800030f7824 */ /* 0x006fe200078e0202 */
        /* <DEDUP_REMOVED lines=8> */
[----:B------:R-:W-:Y:S01]  /*5550*/  VIADD R3, R3, 0x1 ;  /* 0x0000000103037836 */ /* 0x000fe20000000000 */
[----:B------:R-:W-:Y:S01]  /*5560*/  UMOV UR26, URZ ;  /* 0x0000003f001a7c82 */ /* 0x000fe20008000000 */
[----:B------:R-:W-:Y:S01]  /*5570*/  UMOV UR28, UR36 ;  /* 0x00000024001c7c82 */ /* 0x000fe20008000000 */
[----:B------:R-:W-:Y:S01]  /*5580*/  UMOV UR29, UR37 ;  /* 0x00000025001d7c82 */ /* 0x000fe20008000000 */
[----:B------:R-:W-:Y:S01]  /*5590*/  UMOV UR18, 0x10 ;  /* 0x0000001000127882 */ /* 0x000fe20000000000 */
[----:B------:R-:W-:Y:S01]  /*55a0*/  UIADD3 UR25, UR25, 0x7800, URZ ;  /* 0x0000780019197890 */ /* 0x000fe2000fffe03f */
[----:B------:R-:W-:Y:S01]  /*55b0*/  ISETP.NE.AND P2, PT, R3, 0x4, PT ;  /* 0x000000040300780c */ /* 0x000fe20003f45270 */
[----:B------:R-:W-:-:S02]  /*55c0*/  USHF.L.U32 UR27, UR27, 0x6, URZ ;  /* 0x000000061b1b7899 */ /* 0x000fc4000800063f */
        /* <DEDUP_REMOVED lines=18> */
[----:B-1----:R-:W-:Y:S01]  /*56f0*/  NOP ;  /* 0x0000000000007918 */ /* 0x002fe20000000000 */
.L_x_40:
[----:B------:R-:W-:-:S07]  /*5700*/  VIADD R5, R5, 0xffffffff ;  /* 0xffffffff05057836 */ /* 0x000fce0000000000 */
.L_x_39:
[----:B------:R-:W-:Y:S01]  /*5710*/  VIADD R17, R17, 0x1 ;  /* 0x0000000111117836 */ /* 0x000fe20000000000 */
[----:B------:R-:W-:Y:S05]  /*5720*/  WARPSYNC.ALL ;  /* 0x0000000000007948 */ /* 0x000fea0003800000 */
[----:B------:R-:W-:-:S04]  /*5730*/  ISETP.NE.AND P2, PT, R17, 0x4, PT ;  /* 0x000000041100780c */ /* 0x000fc80003f45270 */
[----:B------:R-:W-:Y:S02]  /*5740*/  SEL R15, RZ, 0x1, P2 ;  /* 0x00000001ff0f7807 */ /* 0x000fe40001000000 */
[----:B------:R-:W-:Y:S02]  /*5750*/  SEL R17, R17, RZ, P2 ;  /* 0x000000ff11117207 */ /* 0x000fe40001000000 */
[----:B------:R-:W-:Y:S02]  /*5760*/  LOP3.LUT R10, R10, R15, RZ, 0x3c, !PT ;  /* 0x0000000f0a0a7212 */ /* 0x000fe400078e3cff */
[C---:B------:R-:W-:Y:S01]  /*5770*/  IADD3 R14, R9.reuse, 0x1, RZ ;  /* 0x00000001090e7810 */ /* 0x040fe20007ffe0ff */
[C---:B------:R-:W-:Y:S01]  /*5780*/  VIADD R15, R9.reuse, 0x8 ;  /* 0x00000008090f7836 */ /* 0x040fe20000000000 */
[C---:B------:R-:W-:Y:S01]  /*5790*/  ISETP.GE.AND P6, PT, R9.reuse, UR15, PT ;  /* 0x0000000f09007c0c */ /* 0x040fe2000bfc6270 */
[C---:B------:R-:W-:Y:S01]  /*57a0*/  VIADD R21, R9.reuse, 0x9 ;  /* 0x0000000909157836 */ /* 0x040fe20000000000 */
[----:B------:R-:W-:Y:S01]  /*57b0*/  ISETP.GE.AND P5, PT, R14, UR15, PT ;  /* 0x0000000f0e007c0c */ /* 0x000fe2000bfa6270 */
[----:B------:R-:W-:Y:S01]  /*57c0*/  VIADD R14, R9, 0x10 ;  /* 0x00000010090e7836 */ /* 0x000fe20000000000 */
[----:B------:R-:W-:Y:S01]  /*57d0*/  ISETP.GE.AND P2, PT, R15, UR15, PT ;  /* 0x0000000f0f007c0c */ /* 0x000fe2000bf46270 */
[----:B------:R-:W-:Y:S01]  /*57e0*/  VIADD R15, R9, 0x18 ;  /* 0x00000018090f7836 */ /* 0x000fe20000000000 */
[----:B------:R-:W-:Y:S01]  /*57f0*/  ISETP.GE.AND P4, PT, R21, UR15, PT ;  /* 0x0000000f15007c0c */ /* 0x000fe2000bf86270 */
[C---:B------:R-:W-:Y:S01]  /*5800*/  VIADD R23, R9.reuse, 0x29 ;  /* 0x0000002909177836 */ /* 0x040fe20000000000 */
[----:B------:R-:W-:Y:S01]  /*5810*/  ISETP.GE.AND P3, PT, R14, UR15, PT ;  /* 0x0000000f0e007c0c */ /* 0x000fe2000bf66270 */
[----:B------:R-:W-:Y:S01]  /*5820*/  BSSY B0, `(.L_x_43) ;  /* 0x0000079000007945 */ /* 0x000fe20003800000 */
[----:B------:R-:W-:-:S02]  /*5830*/  IADD3 R14, R9, 0x11, RZ ;  /* 0x00000011090e7810 */ /* 0x000fc40007ffe0ff */
[----:B------:R-:W-:Y:S01]  /*5840*/  FSEL R21, R24, -INF , !P6 ;  /* 0xff80000018157808 */ /* 0x000fe20007000000 */
[C---:B------:R-:W-:Y:S01]  /*5850*/  VIADD R24, R9.reuse, 0x30 ;  /* 0x0000003009187836 */ /* 0x040fe20000000000 */
[----:B------:R-:W-:Y:S02]  /*5860*/  FSEL R26, R26, -INF , !P6 ;  /* 0xff8000001a1a7808 */ /* 0x000fe40007000000 */
[----:B------:R-:W-:Y:S01]  /*5870*/  ISETP.GE.AND P6, PT, R14, UR15, PT ;  /* 0x0000000f0e007c0c */ /* 0x000fe2000bfc6270 */
[----:B------:R-:W-:Y:S01]  /*5880*/  VIADD R14, R9, 0x19 ;  /* 0x00000019090e7836 */ /* 0x000fe20000000000 */
[----:B------:R-:W-:Y:S02]  /*5890*/  FSEL R25, R25, -INF , !P5 ;  /* 0xff80000019197808 */ /* 0x000fe40006800000 */
[----:B------:R-:W-:Y:S02]  /*58a0*/  FSEL R27, R27, -INF , !P5 ;  /* 0xff8000001b1b7808 */ /* 0x000fe40006800000 */
[----:B------:R-:W-:Y:S01]  /*58b0*/  ISETP.GE.AND P5, PT, R15, UR15, PT ;  /* 0x0000000f0f007c0c */ /* 0x000fe2000bfa6270 */
[----:B------:R-:W-:Y:S01]  /*58c0*/  VIADD R15, R9, 0x20 ;  /* 0x00000020090f7836 */ /* 0x000fe20000000000 */
[----:B------:R-:W-:-:S02]  /*58d0*/  FSEL R28, R28, -INF , !P2 ;  /* 0xff8000001c1c7808 */ /* 0x000fc40005000000 */
[----:B------:R-:W-:Y:S02]  /*58e0*/  FSEL R30, R30, -INF , !P2 ;  /* 0xff8000001e1e7808 */ /* 0x000fe40005000000 */
[----:B------:R-:W-:Y:S02]  /*58f0*/  ISETP.GE.AND P2, PT, R14, UR15, PT ;  /* 0x0000000f0e007c0c */ /* 0x000fe4000bf46270 */
[----:B------:R-:W-:Y:S02]  /*5900*/  IADD3 R14, R9, 0x21, RZ ;  /* 0x00000021090e7810 */ /* 0x000fe40007ffe0ff */
[----:B------:R-:W-:Y:S02]  /*5910*/  FSEL R29, R29, -INF , !P4 ;  /* 0xff8000001d1d7808 */ /* 0x000fe40006000000 */
[----:B------:R-:W-:Y:S02]  /*5920*/  FSEL R31, R31, -INF , !P4 ;  /* 0xff8000001f1f7808 */ /* 0x000fe40006000000 */
[----:B------:R-:W-:Y:S01]  /*5930*/  ISETP.GE.AND P4, PT, R15, UR15, PT ;  /* 0x0000000f0f007c0c */ /* 0x000fe2000bf86270 */
[----:B------:R-:W-:Y:S01]  /*5940*/  VIADD R15, R9, 0x28 ;  /* 0x00000028090f7836 */ /* 0x000fe20000000000 */
[----:B------:R-:W-:-:S02]  /*5950*/  FSEL R32, R32, -INF , !P3 ;  /* 0xff80000020207808 */ /* 0x000fc40005800000 */
[----:B------:R-:W-:Y:S02]  /*5960*/  FSEL R34, R34, -INF , !P3 ;  /* 0xff80000022227808 */ /* 0x000fe40005800000 */
[----:B------:R-:W-:Y:S02]  /*5970*/  ISETP.GE.AND P3, PT, R14, UR15, PT ;  /* 0x0000000f0e007c0c */ /* 0x000fe4000bf66270 */
[----:B------:R-:W-:Y:S02]  /*5980*/  FMNMX R14, R21, R20, !PT ;  /* 0x00000014150e7209 */ /* 0x000fe40007800000 */
[----:B------:R-:W-:Y:S02]  /*5990*/  FSEL R33, R33, -INF , !P6 ;  /* 0xff80000021217808 */ /* 0x000fe40007000000 */
[----:B------:R-:W-:Y:S02]  /*59a0*/  FSEL R35, R35, -INF , !P6 ;  /* 0xff80000023237808 */ /* 0x000fe40007000000 */
[----:B------:R-:W-:-:S02]  /*59b0*/  ISETP.GE.AND P6, PT, R15, UR15, PT ;  /* 0x0000000f0f007c0c */ /* 0x000fc4000bfc6270 */
[----:B------:R-:W-:Y:S02]  /*59c0*/  FMNMX R15, R25, R14, !PT ;  /* 0x0000000e190f7209 */ /* 0x000fe40007800000 */
[----:B------:R-:W-:Y:S02]  /*59d0*/  FMNMX R22, R26, R19, !PT ;  /* 0x000000131a167209 */ /* 0x000fe40007800000 */
[----:B------:R-:W-:Y:S02]  /*59e0*/  FSEL R36, R36, -INF , !P5 ;  /* 0xff80000024247808 */ /* 0x000fe40006800000 */
[----:B------:R-:W-:Y:S02]  /*59f0*/  FSEL R38, R38, -INF , !P5 ;  /* 0xff80000026267808 */ /* 0x000fe40006800000 */
[----:B------:R-:W-:Y:S02]  /*5a00*/  ISETP.GE.AND P5, PT, R23, UR15, PT ;  /* 0x0000000f17007c0c */ /* 0x000fe4000bfa6270 */
        /* <DEDUP_REMOVED lines=8> */
[----:B------:R-:W-:Y:S02]  /*5a90*/  FSEL R37, R37, -INF , !P2 ;  /* 0xff80000025257808 */ /* 0x000fe40005000000 */
[----:B------:R-:W-:Y:S02]  /*5aa0*/  FMNMX R14, R36, R15, !PT ;  /* 0x0000000f240e7209 */ /* 0x000fe40007800000 */
[----:B------:R-:W-:Y:S02]  /*5ab0*/  FMNMX R23, R35, R22, !PT ;  /* 0x0000001623177209 */ /* 0x000fe40007800000 */
[----:B------:R-:W-:Y:S02]  /*5ac0*/  FSEL R40, R40, -INF , !P4 ;  /* 0xff80000028287808 */ /* 0x000fe40006000000 */
[----:B------:R-:W-:-:S02]  /*5ad0*/  FMNMX R15, R37, R14, !PT ;  /* 0x0000000e250f7209 */ /* 0x000fc40007800000 */
[----:B------:R-:W-:Y:S02]  /*5ae0*/  FSEL R39, R39, -INF , !P2 ;  /* 0xff80000027277808 */ /* 0x000fe40005000000 */
[----:B------:R-:W-:Y:S02]  /*5af0*/  FMNMX R22, R38, R23, !PT ;  /* 0x0000001726167209 */ /* 0x000fe40007800000 */
[----:B------:R-:W-:Y:S02]  /*5b00*/  FSEL R41, R41, -INF , !P3 ;  /* 0xff80000029297808 */ /* 0x000fe40005800000 */
[----:B------:R-:W-:Y:S02]  /*5b10*/  FMNMX R14, R40, R15, !PT ;  /* 0x0000000f280e7209 */ /* 0x000fe40007800000 */
[----:B------:R-:W-:Y:S02]  /*5b20*/  FSEL R42, R42, -INF , !P4 ;  /* 0xff8000002a2a7808 */ /* 0x000fe40006000000 */
[----:B------:R-:W-:-:S02]  /*5b30*/  FMNMX R23, R39, R22, !PT ;  /* 0x0000001627177209 */ /* 0x000fc40007800000 */
[----:B------:R-:W-:Y:S02]  /*5b40*/  ISETP.GE.AND P2, PT, R24, UR15, PT ;  /* 0x0000000f18007c0c */ /* 0x000fe4000bf46270 */
[----:B------:R-:W-:Y:S02]  /*5b50*/  IADD3 R24, R9, 0x31, RZ ;  /* 0x0000003109187810 */ /* 0x000fe40007ffe0ff */
[----:B------:R-:W-:Y:S02]  /*5b60*/  FSEL R44, R44, -INF , !P6 ;  /* 0xff8000002c2c7808 */ /* 0x000fe40007000000 */
[----:B------:R-:W-:Y:S02]  /*5b70*/  FMNMX R15, R41, R14, !PT ;  /* 0x0000000e290f7209 */ /* 0x000fe40007800000 */
[----:B------:R-:W-:Y:S02]  /*5b80*/  FSEL R43, R43, -INF , !P3 ;  /* 0xff8000002b2b7808 */ /* 0x000fe40005800000 */
[----:B------:R-:W-:-:S02]  /*5b90*/  FMNMX R22, R42, R23, !PT ;  /* 0x000000172a167209 */ /* 0x000fc40007800000 */
[----:B------:R-:W-:Y:S01]  /*5ba0*/  ISETP.GE.AND P4, PT, R24, UR15, PT ;  /* 0x0000000f18007c0c */ /* 0x000fe2000bf86270 */
[----:B------:R-:W-:Y:S01]  /*5bb0*/  VIADD R24, R9, 0x38 ;  /* 0x0000003809187836 */ /* 0x000fe20000000000 */
        /* <DEDUP_REMOVED lines=8> */
[----:B------:R-:W-:Y:S01]  /*5c40*/  ISETP.GE.AND P3, PT, R24, UR15, PT ;  /* 0x0000000f18007c0c */ /* 0x000fe2000bf66270 */
[----:B------:R-:W-:Y:S01]  /*5c50*/  VIADD R24, R9, 0x39 ;  /* 0x0000003909187836 */ /* 0x000fe20000000000 */
[----:B------:R-:W-:Y:S02]  /*5c60*/  FSEL R49, R49, -INF , !P4 ;  /* 0xff80000031317808 */ /* 0x000fe40006000000 */
[----:B------:R-:W-:-:S02]  /*5c70*/  FMNMX R14, R48, R15, !PT ;  /* 0x0000000f300e7209 */ /* 0x000fc40007800000 */
[----:B------:R-:W-:Y:S02]  /*5c80*/  FSEL R50, R50, -INF , !P2 ;  /* 0xff80000032327808 */ /* 0x000fe40005000000 */
[----:B------:R-:W-:Y:S02]  /*5c90*/  FMNMX R23, R47, R22, !PT ;  /* 0x000000162f177209 */ /* 0x000fe40007800000 */
[----:B------:R-:W-:Y:S02]  /*5ca0*/  ISETP.GE.AND P6, PT, R24, UR15, PT ;  /* 0x0000000f18007c0c */ /* 0x000fe4000bfc6270 */
[----:B------:R-:W-:Y:S02]  /*5cb0*/  FSEL R52, R52, -INF , !P3 ;  /* 0xff80000034347808 */ /* 0x000fe40005800000 */
[----:B------:R-:W-:Y:S02]  /*5cc0*/  FMNMX R15, R49, R14, !PT ;  /* 0x0000000e310f7209 */ /* 0x000fe40007800000 */
[----:B------:R-:W-:-:S02]  /*5cd0*/  FSEL R51, R51, -INF , !P4 ;  /* 0xff80000033337808 */ /* 0x000fc40006000000 */
[----:B------:R-:W-:Y:S02]  /*5ce0*/  FMNMX R22, R50, R23, !PT ;  /* 0x0000001732167209 */ /* 0x000fe40007800000 */
[----:B------:R-:W-:Y:S02]  /*5cf0*/  FSEL R53, R53, -INF , !P6 ;  /* 0xff80000035357808 */ /* 0x000fe40007000000 */
[----:B------:R-:W-:Y:S02]  /*5d00*/  FMNMX R14, R52, R15, !PT ;  /* 0x0000000f340e7209 */ /* 0x000fe40007800000 */
[----:B------:R-:W-:Y:S02]  /*5d10*/  FSEL R54, R54, -INF , !P3 ;  /* 0xff80000036367808 */ /* 0x000fe40005800000 */
[----:B------:R-:W-:Y:S02]  /*5d20*/  FMNMX R23, R51, R22, !PT ;  /* 0x0000001633177209 */ /* 0x000fe40007800000 */
[----:B------:R-:W-:-:S02]  /*5d30*/  FMNMX R22, R53, R14, !PT ;  /* 0x0000000e35167209 */ /* 0x000fc40007800000 */
[----:B------:R-:W-:Y:S02]  /*5d40*/  FSEL R55, R55, -INF , !P6 ;  /* 0xff80000037377808 */ /* 0x000fe40007000000 */
[----:B------:R-:W-:Y:S01]  /*5d50*/  FMNMX R24, R54, R23, !PT ;  /* 0x0000001736187209 */ /* 0x000fe20007800000 */
[----:B------:R-:W1:Y:S01]  /*5d60*/  SHFL.BFLY PT, R15, R22, 0x1, 0x1f ;  /* 0x0c201f00160f7f89 */ /* 0x000e6200000e0000 */
[----:B------:R-:W-:Y:S02]  /*5d70*/  LEA R83, R17, R2, 0x3 ;  /* 0x0000000211537211 */ /* 0x000fe400078e18ff */
[----:B------:R-:W-:-:S05]  /*5d80*/  FMNMX R24, R55, R24, !PT ;  /* 0x0000001837187209 */ /* 0x000fca0007800000 */
[----:B------:R-:W2:Y:S01]  /*5d90*/  SHFL.BFLY PT, R81, R24, 0x1, 0x1f ;  /* 0x0c201f0018517f89 */ /* 0x000ea200000e0000 */
[----:B-1----:R-:W-:Y:S01]  /*5da0*/  FMNMX R23, R22, R15, !PT ;  /* 0x0000000f16177209 */ /* 0x002fe20007800000 */
[----:B------:R-:W-:-:S04]  /*5db0*/  IMAD R22, R4, 0x8, R11 ;  /* 0x0000000804167824 */ /* 0x000fc800078e020b */
[----:B------:R-:W1:Y:S01]  /*5dc0*/  SHFL.BFLY PT, R14, R23, 0x2, 0x1f ;  /* 0x0c401f00170e7f89 */ /* 0x000e6200000e0000 */
[----:B------:R-:W-:Y:S02]  /*5dd0*/  PRMT R22, RZ, 0x654, R22 ;  /* 0x00000654ff167816 */ /* 0x000fe40000000016 */
[----:B--2---:R-:W-:Y:S02]  /*5de0*/  FMNMX R80, R24, R81, !PT ;  /* 0x0000005118507209 */ /* 0x004fe40007800000 */
[----:B------:R-:W-:Y:S01]  /*5df0*/  SHF.L.U32 R24, R10, 0x1f, RZ ;  /* 0x0000001f0a187819 */ /* 0x000fe200000006ff */
[----:B------:R2:W-:Y:S02]  /*5e00*/  SYNCS.ARRIVE.TRANS64.RED.A1T0 RZ, [R22+URZ], RZ ;  /* 0x000000ff16ff79a7 */ /* 0x0005e4000810043f */
[----:B------:R-:W3:Y:S01]  /*5e10*/  SHFL.BFLY PT, R15, R80, 0x2, 0x1f ;  /* 0x0c401f00500f7f89 */ /* 0x000ee200000e0000 */
[----:B-1----:R-:W-:-:S04]  /*5e20*/  FMNMX R14, R23, R14, !PT ;  /* 0x0000000e170e7209 */ /* 0x002fc80007800000 */
[----:B------:R-:W-:Y:S02]  /*5e30*/  FSETP.NEU.AND P2, PT, R14, -INF , PT ;  /* 0xff8000000e00780b */ /* 0x000fe40003f4d000 */
[----:B---3--:R-:W-:Y:S02]  /*5e40*/  FMNMX R15, R80, R15, !PT ;  /* 0x0000000f500f7209 */ /* 0x008fe40007800000 */
[----:B------:R-:W-:Y:S02]  /*5e50*/  FSEL R81, R14, RZ, P2 ;  /* 0x000000ff0e517208 */ /* 0x000fe40001000000 */
[----:B------:R-:W-:-:S03]  /*5e60*/  FSETP.NEU.AND P3, PT, R15, -INF , PT ;  /* 0xff8000000f00780b */ /* 0x000fc60003f6d000 */
[----:B------:R-:W-:Y:S01]  /*5e70*/  FADD R20, -R81, R20 ;  /* 0x0000001451147221 */ /* 0x000fe20000000100 */
[----:B------:R-:W-:Y:S02]  /*5e80*/  FSEL R82, R15, RZ, P3 ;  /* 0x000000ff0f527208 */ /* 0x000fe40001800000 */
[----:B------:R-:W1:Y:S01]  /*5e90*/  SYNCS.PHASECHK.TRANS64.TRYWAIT P2, [R83+URZ+0x7800], R24 ;  /* 0x00780018530075a7 */ /* 0x000e62000804017f */
[----:B------:R-:W-:Y:S02]  /*5ea0*/  FMUL R20, R20, UR14 ;  /* 0x0000000e14147c20 */ /* 0x000fe40008400000 */
[C---:B------:R-:W-:Y:S01]  /*5eb0*/  FADD R19, -R82.reuse, R19 ;  /* 0x0000001352137221 */ /* 0x040fe20000000100 */
[----:B------:R-:W-:Y:S02]  /*5ec0*/  FMUL R23, R82, UR14 ;  /* 0x0000000e52177c20 */ /* 0x000fe40008400000 */
[----:B------:R-:W-:Y:S01]  /*5ed0*/  FSETP.GEU.AND P3, PT, R20, -126, PT ;  /* 0xc2fc00001400780b */ /* 0x000fe20003f6e000 */
[----:B------:R-:W-:Y:S01]  /*5ee0*/  FMUL R19, R19, UR14 ;  /* 0x0000000e13137c20 */ /* 0x000fe20008400000 */
[--C-:B--2---:R-:W-:Y:S01]  /*5ef0*/  FFMA R22, R26, UR14, -R23.reuse ;  /* 0x0000000e1a167c23 */ /* 0x104fe20008000817 */
[--C-:B------:R-:W-:Y:S01]  /*5f00*/  FFMA R27, R27, UR14, -R23.reuse ;  /* 0x0000000e1b1b7c23 */ /* 0x100fe20008000817 */
[----:B------:R-:W-:-:S02]  /*5f10*/  FFMA R26, R30, UR14, -R23 ;  /* 0x0000000e1e1a7c23 */ /* 0x000fc40008000817 */
[----:B------:R-:W-:Y:S02]  /*5f20*/  FSETP.GEU.AND P4, PT, R19, -126, PT ;  /* 0xc2fc00001300780b */ /* 0x000fe40003f8e000 */
[----:B------:R-:W-:Y:S02]  /*5f30*/  FSETP.GEU.AND P5, PT, R22, -126, PT ;  /* 0xc2fc00001600780b */ /* 0x000fe40003fae000 */
[----:B------:R-:W-:-:S03]  /*5f40*/  FSETP.GEU.AND P6, PT, R27, -126, PT ;  /* 0xc2fc00001b00780b */ /* 0x000fc60003fce000 */
[----:B------:R-:W-:-:S06]  /*5f50*/  @!P3 FMUL R20, R20, 0.5 ;  /* 0x3f0000001414b820 */ /* 0x000fcc0000400000 */
[----:B------:R-:W-:Y:S01]  /*5f60*/  @!P4 FMUL R19, R19, 0.5 ;  /* 0x3f0000001313c820 */ /* 0x000fe20000400000 */
[----:B------:R-:W2:Y:S01]  /*5f70*/  MUFU.EX2 R20, R20 ;  /* 0x0000001400147308 */ /* 0x000ea20000000800 */
[----:B------:R-:W-:-:S07]  /*5f80*/  @!P5 FMUL R22, R22, 0.5 ;  /* 0x3f0000001616d820 */ /* 0x000fce0000400000 */
[----:B------:R-:W3:Y:S01]  /*5f90*/  MUFU.EX2 R19, R19 ;  /* 0x0000001300137308 */ /* 0x000ee20000000800 */
[----:B-1----:R-:W-:Y:S05]  /*5fa0*/  @!P2 BRA `(.L_x_44) ;  /* 0x0000002c00e8a947 */ /* 0x002fea0003800000 */
.L_x_88:
[----:B------:R-:W-:Y:S05]  /*5fb0*/  BSYNC B0 ;  /* 0x0000000000007941 */ /* 0x000fea0003800000 */
.L_x_43:
[----:B------:R-:W-:Y:S01]  /*5fc0*/  @!P6 FMUL R27, R27, 0.5 ;  /* 0x3f0000001b1be820 */ /* 0x000fe20000400000 */
[----:B------:R-:W-:Y:S01]  /*5fd0*/  FFMA R30, R31, UR14, -R23 ;  /* 0x0000000e1f1e7c23 */ /* 0x000fe20008000817 */
[----:B------:R-:W-:Y:S01]  /*5fe0*/  FSETP.GEU.AND P2, PT, R26, -126, PT ;  /* 0xc2fc00001a00780b */ /* 0x000fe20003f4e000 */
[----:B------:R-:W-:Y:S01]  /*5ff0*/  FMUL R80, R81, UR14 ;  /* 0x0000000e51507c20 */ /* 0x000fe20008400000 */
[----:B------:R-:W4:Y:S01]  /*6000*/  MUFU.EX2 R31, R27 ;  /* 0x0000001b001f7308 */ /* 0x000f220000000800 */
[----:B--2---:R-:W-:Y:S01]  /*6010*/  @!P3 FMUL R20, R20, R20 ;  /* 0x000000141414b220 */ /* 0x004fe20000400000 */
[----:B------:R-:W-:Y:S01]  /*6020*/  FSETP.GEU.AND P3, PT, R30, -126, PT ;  /* 0xc2fc00001e00780b */ /* 0x000fe20003f6e000 */
[--C-:B-1----:R-:W-:Y:S01]  /*6030*/  FFMA R24, R28, UR14, -R80.reuse ;  /* 0x0000000e1c187c23 */ /* 0x102fe20008000850 */
[--C-:B------:R-:W-:Y:S01]  /*6040*/  FFMA R81, R21, UR14, -R80.reuse ;  /* 0x0000000e15517c23 */ /* 0x100fe20008000850 */
[--C-:B------:R-:W-:Y:S01]  /*6050*/  FFMA R82, R29, UR14, -R80.reuse ;  /* 0x0000000e1d527c23 */ /* 0x100fe20008000850 */
[--C-:B------:R-:W-:Y:S01]  /*6060*/  FFMA R25, R25, UR14, -R80.reuse ;  /* 0x0000000e19197c23 */ /* 0x100fe20008000850 */
[----:B---3--:R-:W-:Y:S01]  /*6070*/  @!P4 FMUL R19, R19, R19 ;  /* 0x000000131313c220 */ /* 0x008fe20000400000 */
[----:B------:R-:W1:Y:S01]  /*6080*/  MUFU.EX2 R22, R22 ;  /* 0x0000001600167308 */ /* 0x000e620000000800 */
[----:B------:R-:W-:Y:S01]  /*6090*/  FSETP.GEU.AND P4, PT, R81, -126, PT ;  /* 0xc2fc00005100780b */ /* 0x000fe20003f8e000 */
[----:B------:R-:W-:Y:S01]  /*60a0*/  FFMA R32, R32, UR14, -R80 ;  /* 0x0000000e20207c23 */ /* 0x000fe20008000850 */
[----:B------:R-:W-:Y:S01]  /*60b0*/  @!P2 FMUL R26, R26, 0.5 ;  /* 0x3f0000001a1aa820 */ /* 0x000fe20000400000 */
[----:B------:R-:W-:-:S02]  /*60c0*/  IMAD.U32 R86, RZ, RZ, UR23 ;  /* 0x00000017ff567e24 */ /* 0x000fc4000f8e00ff */
[----:B------:R-:W-:Y:S01]  /*60d0*/  FFMA R84, R33, UR14, -R80 ;  /* 0x0000000e21547c23 */ /* 0x000fe20008000850 */
[----:B------:R-:W-:Y:S02]  /*60e0*/  IMAD.MOV.U32 R87, RZ, RZ, -0x3ffffff0 ;  /* 0xc0000010ff577424 */ /* 0x000fe400078e00ff */
[----:B------:R-:W-:Y:S01]  /*60f0*/  @!P3 FMUL R30, R30, 0.5 ;  /* 0x3f0000001e1eb820 */ /* 0x000fe20000400000 */
[----:B------:R2:W3:Y:S01]  /*6100*/  MUFU.EX2 R21, R26 ;  /* 0x0000001a00157308 */ /* 0x0004e20000000800 */
[----:B----4-:R-:W-:Y:S01]  /*6110*/  @!P6 FMUL R31, R31, R31 ;  /* 0x0000001f1f1fe220 */ /* 0x010fe20000400000 */
[----:B------:R-:W-:Y:S01]  /*6120*/  FSETP.GEU.AND P6, PT, R24, -126, PT ;  /* 0xc2fc00001800780b */ /* 0x000fe20003fce000 */
[----:B------:R-:W-:Y:S01]  /*6130*/  IMAD R86, R17, 0x180, R86 ;  /* 0x0000018011567824 */ /* 0x000fe200078e0256 */
[----:B------:R-:W-:Y:S05]  /*6140*/  WARPSYNC.ALL ;  /* 0x0000000000007948 */ /* 0x000fea0003800000 */
[----:B------:R-:W4:Y:S01]  /*6150*/  MUFU.EX2 R30, R30 ;  /* 0x0000001e001e7308 */ /* 0x000f220000000800 */
[----:B-1----:R-:W-:Y:S01]  /*6160*/  @!P5 FMUL R22, R22, R22 ;  /* 0x000000161616d220 */ /* 0x002fe20000400000 */
[----:B------:R-:W-:Y:S01]  /*6170*/  FSETP.GEU.AND P5, PT, R25, -126, PT ;  /* 0xc2fc00001900780b */ /* 0x000fe20003fae000 */
[----:B------:R-:W-:Y:S01]  /*6180*/  @!P4 FMUL R81, R81, 0.5 ;  /* 0x3f0000005151c820 */ /* 0x000fe20000400000 */
[----:B------:R-:W-:Y:S01]  /*6190*/  IMAD.MOV.U32 R27, RZ, RZ, -0x3ffffff0 ;  /* 0xc0000010ff1b7424 */ /* 0x000fe200078e00ff */
[----:B--2---:R-:W-:Y:S01]  /*61a0*/  IADD3 R26, R86, 0x100, RZ ;  /* 0x00000100561a7810 */ /* 0x004fe20007ffe0ff */
[----:B------:R-:W-:Y:S01]  /*61b0*/  @!P6 FMUL R24, R24, 0.5 ;  /* 0x3f0000001818e820 */ /* 0x000fe20000400000 */
[----:B------:R-:W-:Y:S01]  /*61c0*/  R2UR UR6, R86 ;  /* 0x00000000560672ca */ /* 0x000fe200000e0000 */
[----:B---3--:R-:W-:Y:S01]  /*61d0*/  @!P2 FMUL R21, R21, R21 ;  /* 0x000000151515a220 */ /* 0x008fe20000400000 */
[----:B------:R-:W-:Y:S01]  /*61e0*/  FSETP.GEU.AND P2, PT, R82, -126, PT ;  /* 0xc2fc00005200780b */ /* 0x000fe20003f4e000 */
[----:B------:R1:W2:Y:S01]  /*61f0*/  MUFU.EX2 R29, R24 ;  /* 0x00000018001d7308 */ /* 0x0002a20000000800 */
[----:B------:R-:W-:Y:S01]  /*6200*/  R2UR UR7, R87 ;  /* 0x00000000570772ca */ /* 0x000fe200000e0000 */
[-C--:B------:R-:W-:Y:S01]  /*6210*/  FMUL R72, R72, R20.reuse ;  /* 0x0000001448487220 */ /* 0x080fe20000400000 */
[-C--:B------:R-:W-:Y:S01]  /*6220*/  FMUL R73, R73, R20.reuse ;  /* 0x0000001449497220 */ /* 0x080fe20000400000 */
[-C--:B------:R-:W-:Y:S01]  /*6230*/  FMUL R76, R76, R20.reuse ;  /* 0x000000144c4c7220 */ /* 0x080fe20000400000 */
[----:B------:R-:W-:Y:S01]  /*6240*/  @!P5 FMUL R25, R25, 0.5 ;  /* 0x3f0000001919d820 */ /* 0x000fe20000400000 */
[----:B------:R-:W-:Y:S01]  /*6250*/  FMUL R77, R77, R20 ;  /* 0x000000144d4d7220 */ /* 0x000fe20000400000 */
[----:B----4-:R-:W-:Y:S01]  /*6260*/  @!P3 FMUL R30, R30, R30 ;  /* 0x0000001e1e1eb220 */ /* 0x010fe20000400000 */
[----:B------:R-:W-:Y:S01]  /*6270*/  FSETP.GEU.AND P3, PT, R32, -126, PT ;  /* 0xc2fc00002000780b */ /* 0x000fe20003f6e000 */
[----:B-1----:R-:W-:Y:S01]  /*6280*/  FFMA R24, R35, UR14, -R23 ;  /* 0x0000000e23187c23 */ /* 0x002fe20008000817 */
[----:B------:R-:W1:Y:S01]  /*6290*/  MUFU.EX2 R81, R81 ;  /* 0x0000005100517308 */ /* 0x000e620000000800 */
[-C--:B------:R-:W-:Y:S01]  /*62a0*/  FMUL R74, R74, R19.reuse ;  /* 0x000000134a4a7220 */ /* 0x080fe20000400000 */
[----:B------:R-:W-:Y:S01]  /*62b0*/  @!P2 FMUL R82, R82, 0.5 ;  /* 0x3f0000005252a820 */ /* 0x000fe20000400000 */
[-C--:B------:R-:W-:Y:S01]  /*62c0*/  FMUL R75, R75, R19.reuse ;  /* 0x000000134b4b7220 */ /* 0x080fe20000400000 */
[-C--:B------:R-:W-:Y:S01]  /*62d0*/  FMUL R78, R78, R19.reuse ;  /* 0x000000134e4e7220 */ /* 0x080fe20000400000 */
[----:B------:R-:W-:Y:S01]  /*62e0*/  FMUL R79, R79, R19 ;  /* 0x000000134f4f7220 */ /* 0x000fe20000400000 */
[----:B------:R-:W-:Y:S01]  /*62f0*/  R2UR UR18, R26 ;  /* 0x000000001a1272ca */ /* 0x000fe200000e0000 */
[----:B--2---:R-:W-:Y:S01]  /*6300*/  @!P6 FMUL R29, R29, R29 ;  /* 0x0000001d1d1de220 */ /* 0x004fe20000400000 */
[----:B------:R-:W-:Y:S01]  /*6310*/  FSETP.GEU.AND P6, PT, R24, -126, PT ;  /* 0xc2fc00001800780b */ /* 0x000fe20003fce000 */
[----:B------:R2:W3:Y:S01]  /*6320*/  MUFU.EX2 R28, R25 ;  /* 0x00000019001c7308 */ /* 0x0004e20000000800 */
[----:B------:R-:W-:Y:S01]  /*6330*/  R2UR UR19, R27 ;  /* 0x000000001b1372ca */ /* 0x000fe200000e0000 */
[----:B------:R-:W-:Y:S01]  /*6340*/  @!P3 FMUL R32, R32, 0.5 ;  /* 0x3f0000002020b820 */ /* 0x000fe20000400000 */
[----:B------:R-:W-:Y:S01]  /*6350*/  F2FP.F16.F32.PACK_AB R27, R30, R21 ;  /* 0x000000151e1b723e */ /* 0x000fe200000000ff */
[-C--:B------:R-:W-:Y:S01]  /*6360*/  FMUL R64, R64, R20.reuse ;  /* 0x0000001440407220 */ /* 0x080fe20000400000 */
[-C--:B------:R-:W-:Y:S01]  /*6370*/  FMUL R65, R65, R20.reuse ;  /* 0x0000001441417220 */ /* 0x080fe20000400000 */
[-C--:B------:R-:W-:Y:S01]  /*6380*/  FMUL R68, R68, R20.reuse ;  /* 0x0000001444447220 */ /* 0x080fe20000400000 */
[----:B------:R-:W-:Y:S01]  /*6390*/  FMUL R69, R69, R20 ;  /* 0x0000001445457220 */ /* 0x000fe20000400000 */
[----:B------:R-:W4:Y:S01]  /*63a0*/  MUFU.EX2 R82, R82 ;  /* 0x0000005200527308 */ /* 0x000f220000000800 */
[----:B--2---:R-:W-:-:S02]  /*63b0*/  IMAD.MOV.U32 R25, RZ, RZ, -0x3ffffff0 ;  /* 0xc0000010ff197424 */ /* 0x004fc400078e00ff */
[----:B-1----:R-:W-:Y:S01]  /*63c0*/  @!P4 FMUL R81, R81, R81 ;  /* 0x000000515151c220 */ /* 0x002fe20000400000 */
[-C--:B------:R-:W-:Y:S01]  /*63d0*/  FMUL R66, R66, R19.reuse ;  /* 0x0000001342427220 */ /* 0x080fe20000400000 */
[----:B------:R-:W-:Y:S01]  /*63e0*/  @!P6 FMUL R24, R24, 0.5 ;  /* 0x3f0000001818e820 */ /* 0x000fe20000400000 */
[-C--:B------:R-:W-:Y:S01]  /*63f0*/  FMUL R67, R67, R19.reuse ;  /* 0x0000001343437220 */ /* 0x080fe20000400000 */
[----:B------:R-:W-:Y:S01]  /*6400*/  R2UR UR11, R25 ;  /* 0x00000000190b72ca */ /* 0x000fe200000e0000 */
[-C--:B------:R-:W-:Y:S01]  /*6410*/  FMUL R70, R70, R19.reuse ;  /* 0x0000001346467220 */ /* 0x080fe20000400000 */
[----:B------:R-:W1:Y:S01]  /*6420*/  MUFU.EX2 R33, R32 ;  /* 0x0000002000217308 */ /* 0x000e620000000800 */
[----:B---3--:R-:W-:Y:S01]  /*6430*/  @!P5 FMUL R28, R28, R28 ;  /* 0x0000001c1c1cd220 */ /* 0x008fe20000400000 */
[----:B------:R-:W-:Y:S01]  /*6440*/  F2FP.F16.F32.PACK_AB R25, R31, R22 ;  /* 0x000000161f19723e */ /* 0x000fe200000000ff */
[-C--:B------:R-:W-:Y:S01]  /*6450*/  FMUL R71, R71, R19.reuse ;  /* 0x0000001347477220 */ /* 0x080fe20000400000 */
[----:B------:R-:W-:Y:S01]  /*6460*/  FFMA R83, R34, UR14, -R23 ;  /* 0x0000000e22537c23 */ /* 0x000fe20008000817 */
[----:B------:R-:W-:Y:S01]  /*6470*/  FSETP.GEU.AND P4, PT, R84, -126, PT ;  /* 0xc2fc00005400780b */ /* 0x000fe20003f8e000 */
[-C--:B------:R-:W-:Y:S01]  /*6480*/  FMUL R56, R56, R20.reuse ;  /* 0x0000001438387220 */ /* 0x080fe20000400000 */
[----:B------:R-:W-:Y:S01]  /*6490*/  FMUL R57, R57, R20 ;  /* 0x0000001439397220 */ /* 0x000fe20000400000 */
[----:B------:R2:W3:Y:S01]  /*64a0*/  MUFU.EX2 R32, R24 ;  /* 0x0000001800207308 */ /* 0x0004e20000000800 */
[----:B----4-:R-:W-:Y:S01]  /*64b0*/  @!P2 FMUL R82, R82, R82 ;  /* 0x000000525252a220 */ /* 0x010fe20000400000 */
[----:B------:R-:W-:Y:S01]  /*64c0*/  FSETP.GEU.AND P5, PT, R83, -126, PT ;  /* 0xc2fc00005300780b */ /* 0x000fe20003fae000 */
[-C--:B------:R-:W-:Y:S01]  /*64d0*/  FMUL R60, R60, R20.reuse ;  /* 0x000000143c3c7220 */ /* 0x080fe20000400000 */
[----:B------:R-:W-:Y:S01]  /*64e0*/  FMUL R61, R61, R20 ;  /* 0x000000143d3d7220 */ /* 0x000fe20000400000 */
[----:B------:R-:W-:Y:S01]  /*64f0*/  FMUL R58, R58, R19 ;  /* 0x000000133a3a7220 */ /* 0x000fe20000400000 */
[----:B------:R-:W-:Y:S01]  /*6500*/  F2FP.F16.F32.PACK_AB R26, R82, R29 ;  /* 0x0000001d521a723e */ /* 0x000fe200000000ff */
[-C--:B------:R-:W-:Y:S01]  /*6510*/  FMUL R59, R59, R19.reuse ;  /* 0x000000133b3b7220 */ /* 0x080fe20000400000 */
[----:B------:R-:W-:Y:S01]  /*6520*/  FMUL R62, R62, R19 ;  /* 0x000000133e3e7220 */ /* 0x000fe20000400000 */
[----:B--2---:R-:W-:-:S02]  /*6530*/  VIADD R24, R86, 0x80 ;  /* 0x0000008056187836 */ /* 0x004fc40000000000 */
[----:B------:R-:W-:Y:S01]  /*6540*/  FMUL R63, R63, R19 ;  /* 0x000000133f3f7220 */ /* 0x000fe20000400000 */
[----:B------:R-:W-:Y:S01]  /*6550*/  @!P4 FMUL R84, R84, 0.5 ;  /* 0x3f0000005454c820 */ /* 0x000fe20000400000 */
[--C-:B------:R-:W-:Y:S01]  /*6560*/  FFMA R34, R36, UR14, -R80.reuse ;  /* 0x0000000e24227c23 */ /* 0x100fe20008000850 */
[--C-:B------:R-:W-:Y:S01]  /*6570*/  FFMA R35, R37, UR14, -R80.reuse ;  /* 0x0000000e25237c23 */ /* 0x100fe20008000850 */
[----:B------:R-:W-:Y:S01]  /*6580*/  R2UR UR10, R24 ;  /* 0x00000000180a72ca */ /* 0x000fe200000e0000 */
[----:B------:R-:W-:Y:S01]  /*6590*/  @!P5 FMUL R83, R83, 0.5 ;  /* 0x3f0000005353d820 */ /* 0x000fe20000400000 */
[----:B------:R-:W-:Y:S01]  /*65a0*/  F2FP.F16.F32.PACK_AB R24, R28, R81 ;  /* 0x000000511c18723e */ /* 0x000fe200000000ff */
[----:B------:R-:W2:Y:S01]  /*65b0*/  MUFU.EX2 R84, R84 ;  /* 0x0000005400547308 */ /* 0x000ea20000000800 */
[--C-:B------:R-:W-:Y:S01]  /*65c0*/  FFMA R36, R38, UR14, -R23.reuse ;  /* 0x0000000e26247c23 */ /* 0x100fe20008000817 */
[--C-:B------:R-:W-:Y:S01]  /*65d0*/  FFMA R37, R39, UR14, -R23.reuse ;  /* 0x0000000e27257c23 */ /* 0x100fe20008000817 */
[----:B------:R-:W-:Y:S01]  /*65e0*/  WARPGROUP.ARRIVE ;  /* 0x00000000000079c5 */ /* 0x000fe20000000000 */
[----:B-1----:R-:W-:Y:S01]  /*65f0*/  @!P3 FMUL R33, R33, R33 ;  /* 0x000000212121b220 */ /* 0x002fe20000400000 */
[----:B------:R-:W-:Y:S01]  /*6600*/  FSETP.GEU.AND P2, PT, R34, -126, PT ;  /* 0xc2fc00002200780b */ /* 0x000fe20003f4e000 */
[----:B---3--:R-:W-:Y:S01]  /*6610*/  @!P6 FMUL R32, R32, R32 ;  /* 0x000000202020e220 */ /* 0x008fe20000400000 */
[----:B------:R-:W-:Y:S01]  /*6620*/  FSETP.GEU.AND P3, PT, R35, -126, PT ;  /* 0xc2fc00002300780b */ /* 0x000fe20003f6e000 */
[----:B------:R-:W1:Y:S01]  /*6630*/  MUFU.EX2 R83, R83 ;  /* 0x0000005300537308 */ /* 0x000e620000000800 */
[----:B------:R-:W-:Y:S01]  /*6640*/  HGMMA.64x16x16.F32 R72, R24, gdesc[UR4].tnspB, R72, gsb0 ;  /* 0x4020000418487df0 */ /* 0x000fe20008000848 */
[--C-:B------:R-:W-:Y:S01]  /*6650*/  FFMA R38, R40, UR14, -R80.reuse ;  /* 0x0000000e28267c23 */ /* 0x100fe20008000850 */
[--C-:B------:R-:W-:Y:S01]  /*6660*/  FFMA R39, R41, UR14, -R80.reuse ;  /* 0x0000000e29277c23 */ /* 0x100fe20008000850 */
[--C-:B------:R-:W-:Y:S01]  /*6670*/  FFMA R40, R42, UR14, -R23.reuse ;  /* 0x0000000e2a287c23 */ /* 0x100fe20008000817 */
[--C-:B------:R-:W-:Y:S01]  /*6680*/  FFMA R41, R43, UR14, -R23.reuse ;  /* 0x0000000e2b297c23 */ /* 0x100fe20008000817 */
[--C-:B------:R-:W-:Y:S01]  /*6690*/  FFMA R42, R44, UR14, -R80.reuse ;  /* 0x0000000e2c2a7c23 */ /* 0x100fe20008000850 */
[----:B------:R-:W-:Y:S01]  /*66a0*/  FSETP.GEU.AND P6, PT, R38, -126, PT ;  /* 0xc2fc00002600780b */ /* 0x000fe20003fce000 */
[--C-:B------:R-:W-:Y:S01]  /*66b0*/  FFMA R43, R45, UR14, -R80.reuse ;  /* 0x0000000e2d2b7c23 */ /* 0x100fe20008000850 */
[----:B--2---:R-:W-:Y:S01]  /*66c0*/  @!P4 FMUL R84, R84, R84 ;  /* 0x000000545454c220 */ /* 0x004fe20000400000 */
[----:B------:R-:W-:Y:S01]  /*66d0*/  FSETP.GEU.AND P4, PT, R36, -126, PT ;  /* 0xc2fc00002400780b */ /* 0x000fe20003f8e000 */
[----:B------:R-:W-:Y:S01]  /*66e0*/  @!P2 FMUL R34, R34, 0.5 ;  /* 0x3f0000002222a820 */ /* 0x000fe20000400000 */
[----:B------:R-:W-:Y:S01]  /*66f0*/  @!P3 FMUL R35, R35, 0.5 ;  /* 0x3f0000002323b820 */ /* 0x000fe20000400000 */
[--C-:B------:R-:W-:Y:S01]  /*6700*/  FFMA R44, R46, UR14, -R23.reuse ;  /* 0x0000000e2e2c7c23 */ /* 0x100fe20008000817 */
[--C-:B------:R-:W-:Y:S01]  /*6710*/  FFMA R47, R47, UR14, -R23.reuse ;  /* 0x0000000e2f2f7c23 */ /* 0x100fe20008000817 */
[--C-:B------:R-:W-:Y:S01]  /*6720*/  FFMA R45, R48, UR14, -R80.reuse ;  /* 0x0000000e302d7c23 */ /* 0x100fe20008000850 */
[--C-:B------:R-:W-:Y:S01]  /*6730*/  FFMA R46, R49, UR14, -R80.reuse ;  /* 0x0000000e312e7c23 */ /* 0x100fe20008000850 */
[----:B-1----:R-:W-:Y:S01]  /*6740*/  @!P5 FMUL R83, R83, R83 ;  /* 0x000000535353d220 */ /* 0x002fe20000400000 */
[----:B------:R-:W-:Y:S01]  /*6750*/  FSETP.GEU.AND P5, PT, R37, -126, PT ;  /* 0xc2fc00002500780b */ /* 0x000fe20003fae000 */
[----:B------:R-:W1:Y:S01]  /*6760*/  MUFU.EX2 R34, R34 ;  /* 0x0000002200227308 */ /* 0x000e620000000800 */
[----:B------:R-:W-:Y:S01]  /*6770*/  @!P6 FMUL R38, R38, 0.5 ;  /* 0x3f0000002626e820 */ /* 0x000fe20000400000 */
[----:B------:R-:W-:Y:S01]  /*6780*/  VIADD R48, R86, 0x40 ;  /* 0x0000004056307836 */ /* 0x000fe20000000000 */
[----:B------:R-:W-:Y:S01]  /*6790*/  MOV R49, 0xc0000010 ;  /* 0xc000001000317802 */ /* 0x000fe20000000f00 */
[----:B------:R-:W-:Y:S01]  /*67a0*/  @!P4 FMUL R36, R36, 0.5 ;  /* 0x3f0000002424c820 */ /* 0x000fe20000400000 */
[--C-:B------:R-:W-:Y:S01]  /*67b0*/  FFMA R50, R50, UR14, -R23.reuse ;  /* 0x0000000e32327c23 */ /* 0x100fe20008000817 */
[--C-:B------:R-:W-:Y:S01]  /*67c0*/  FFMA R51, R51, UR14, -R23.reuse ;  /* 0x0000000e33337c23 */ /* 0x100fe20008000817 */
[--C-:B------:R-:W-:Y:S01]  /*67d0*/  FFMA R54, R54, UR14, -R23.reuse ;  /* 0x0000000e36367c23 */ /* 0x100fe20008000817 */
[----:B------:R-:W2:Y:S01]  /*67e0*/  MUFU.EX2 R35, R35 ;  /* 0x0000002300237308 */ /* 0x000ea20000000800 */
[----:B------:R-:W-:Y:S01]  /*67f0*/  FFMA R55, R55, UR14, -R23 ;  /* 0x0000000e37377c23 */ /* 0x000fe20008000817 */
[--C-:B------:R-:W-:Y:S01]  /*6800*/  FFMA R52, R52, UR14, -R80.reuse ;  /* 0x0000000e34347c23 */ /* 0x100fe20008000850 */
[----:B------:R-:W-:Y:S01]  /*6810*/  FFMA R53, R53, UR14, -R80 ;  /* 0x0000000e35357c23 */ /* 0x000fe20008000850 */
[----:B------:R-:W-:Y:S01]  /*6820*/  @!P5 FMUL R37, R37, 0.5 ;  /* 0x3f0000002525d820 */ /* 0x000fe20000400000 */
[----:B------:R-:W-:Y:S01]  /*6830*/  FFMA R12, R19, R12, R22 ;  /* 0x0000000c130c7223 */ /* 0x000fe20000000016 */
[----:B------:R-:W-:Y:S01]  /*6840*/  FFMA R13, R20, R13, R81 ;  /* 0x0000000d140d7223 */ /* 0x000fe20000000051 */
[----:B------:R-:W-:Y:S01]  /*6850*/  IADD3 R20, R86, 0xe0, RZ ;  /* 0x000000e056147810 */ /* 0x000fe20007ffe0ff */
[----:B------:R-:W3:Y:S01]  /*6860*/  MUFU.EX2 R36, R36 ;  /* 0x0000002400247308 */ /* 0x000ee20000000800 */
[----:B-1----:R-:W-:Y:S01]  /*6870*/  @!P2 FMUL R34, R34, R34 ;  /* 0x000000222222a220 */ /* 0x002fe20000400000 */
[----:B------:R-:W-:Y:S01]  /*6880*/  FSETP.GEU.AND P2, PT, R39, -126, PT ;  /* 0xc2fc00002700780b */ /* 0x000fe20003f4e000 */
[----:B------:R-:W-:Y:S01]  /*6890*/  FADD R12, R12, R31 ;  /* 0x0000001f0c0c7221 */ /* 0x000fe20000000000 */
[----:B------:R-:W-:Y:S01]  /*68a0*/  FADD R28, R13, R28 ;  /* 0x0000001c0d1c7221 */ /* 0x000fe20000000000 */
[----:B------:R-:W-:Y:S01]  /*68b0*/  IMAD.MOV.U32 R13, RZ, RZ, -0x3ffffff0 ;  /* 0xc0000010ff0d7424 */ /* 0x000fe200078e00ff */
[----:B------:R-:W-:Y:S01]  /*68c0*/  MOV R87, 0xc0000010 ;  /* 0xc000001000577802 */ /* 0x000fe20000000f00 */
[----:B------:R-:W-:Y:S01]  /*68d0*/  FADD R21, R12, R21 ;  /* 0x000000150c157221 */ /* 0x000fe20000000000 */
[----:B------:R-:W-:-:S02]  /*68e0*/  WARPGROUP.DEPBAR.LE gsb0, 0x0 ;  /* 0x00008000000079c5 */ /* 0x000fc40000010000 */
[----:B------:R-:W-:Y:S01]  /*68f0*/  WARPGROUP.ARRIVE ;  /* 0x00000000000079c5 */ /* 0x000fe20000000000 */
[----:B------:R-:W1:Y:S01]  /*6900*/  MUFU.EX2 R37, R37 ;  /* 0x0000002500257308 */ /* 0x000e620000000800 */
[----:B--2---:R-:W-:Y:S01]  /*6910*/  @!P3 FMUL R35, R35, R35 ;  /* 0x000000232323b220 */ /* 0x004fe20000400000 */
[----:B------:R-:W-:Y:S01]  /*6920*/  FSETP.GEU.AND P3, PT, R40, -126, PT ;  /* 0xc2fc00002800780b */ /* 0x000fe20003f6e000 */
[----:B------:R-:W-:Y:S02]  /*6930*/  VIADD R12, R86, 0x60 ;  /* 0x00000060560c7836 */ /* 0x000fe40000000000 */
[----:B------:R-:W-:Y:S01]  /*6940*/  @!P2 FMUL R39, R39, 0.5 ;  /* 0x3f0000002727a820 */ /* 0x000fe20000400000 */
[----:B------:R-:W-:Y:S01]  /*6950*/  HGMMA.64x16x16.F32 R64, R24, gdesc[UR8].tnspB, R64, gsb0 ;  /* 0x4020000818407df0 */ /* 0x000fe20008000840 */
[----:B---3--:R-:W-:Y:S01]  /*6960*/  @!P4 FMUL R36, R36, R36 ;  /* 0x000000242424c220 */ /* 0x008fe20000400000 */
[----:B------:R-:W-:Y:S01]  /*6970*/  FSETP.GEU.AND P4, PT, R41, -126, PT ;  /* 0xc2fc00002900780b */ /* 0x000fe20003f8e000 */
[----:B------:R-:W2:Y:S01]  /*6980*/  MUFU.EX2 R38, R38 ;  /* 0x0000002600267308 */ /* 0x000ea20000000800 */
[----:B------:R-:W-:Y:S01]  /*6990*/  FADD R30, R21, R30 ;  /* 0x0000001e151e7221 */ /* 0x000fe20000000000 */
[----:B------:R-:W-:-:S02]  /*69a0*/  IMAD.MOV.U32 R21, RZ, RZ, -0x3ffffff0 ;  /* 0xc0000010ff157424 */ /* 0x000fc400078e00ff */
[----:B------:R-:W-:Y:S01]  /*69b0*/  FADD R29, R28, R29 ;  /* 0x0000001d1c1d7221 */ /* 0x000fe20000000000 */
[----:B------:R-:W-:Y:S02]  /*69c0*/  VIADD R4, R4, 0x1 ;  /* 0x0000000104047836 */ /* 0x000fe40000000000 */
[----:B------:R-:W-:Y:S01]  /*69d0*/  @!P3 FMUL R40, R40, 0.5 ;  /* 0x3f0000002828b820 */ /* 0x000fe20000400000 */
[----:B------:R-:W3:Y:S01]  /*69e0*/  MUFU.EX2 R39, R39 ;  /* 0x0000002700277308 */ /* 0x000ee20000000800 */
[----:B-1----:R-:W-:Y:S01]  /*69f0*/  @!P5 FMUL R37, R37, R37 ;  /* 0x000000252525d220 */ /* 0x002fe20000400000 */
[----:B------:R-:W-:Y:S01]  /*6a00*/  FSETP.GEU.AND P5, PT, R42, -126, PT ;  /* 0xc2fc00002a00780b */ /* 0x000fe20003fae000 */
[----:B------:R-:W-:Y:S01]  /*6a10*/  FADD R82, R29, R82 ;  /* 0x000000521d527221 */ /* 0x000fe20000000000 */
[----:B------:R-:W-:-:S04]  /*6a20*/  @!P4 FMUL R41, R41, 0.5 ;  /* 0x3f0000002929c820 */ /* 0x000fc80000400000 */
[----:B------:R-:W1:Y:S01]  /*6a30*/  MUFU.EX2 R40, R40 ;  /* 0x0000002800287308 */ /* 0x000e620000000800 */
[----:B--2---:R-:W-:Y:S01]  /*6a40*/  @!P6 FMUL R38, R38, R38 ;  /* 0x000000262626e220 */ /* 0x004fe20000400000 */
[----:B------:R-:W-:-:S05]  /*6a50*/  FSETP.GEU.AND P6, PT, R43, -126, PT ;  /* 0xc2fc00002b00780b */ /* 0x000fca0003fce000 */
[----:B------:R-:W-:Y:S01]  /*6a60*/  @!P5 FMUL R42, R42, 0.5 ;  /* 0x3f0000002a2ad820 */ /* 0x000fe20000400000 */
[----:B------:R-:W2:Y:S01]  /*6a70*/  MUFU.EX2 R41, R41 ;  /* 0x0000002900297308 */ /* 0x000ea20000000800 */
[----:B---3--:R-:W-:Y:S01]  /*6a80*/  @!P2 FMUL R39, R39, R39 ;  /* 0x000000272727a220 */ /* 0x008fe20000400000 */
[----:B------:R-:W-:-:S05]  /*6a90*/  FSETP.GEU.AND P2, PT, R44, -126, PT ;  /* 0xc2fc00002c00780b */ /* 0x000fca0003f4e000 */
[----:B------:R-:W-:Y:S01]  /*6aa0*/  @!P6 FMUL R43, R43, 0.5 ;  /* 0x3f0000002b2be820 */ /* 0x000fe20000400000 */
[----:B------:R-:W3:Y:S01]  /*6ab0*/  MUFU.EX2 R42, R42 ;  /* 0x0000002a002a7308 */ /* 0x000ee20000000800 */
[----:B-1----:R-:W-:Y:S01]  /*6ac0*/  @!P3 FMUL R40, R40, R40 ;  /* 0x000000282828b220 */ /* 0x002fe20000400000 */
[----:B------:R-:W-:Y:S01]  /*6ad0*/  FSETP.GEU.AND P3, PT, R47, -126, PT ;  /* 0xc2fc00002f00780b */ /* 0x000fe20003f6e000 */
[----:B------:R-:W-:Y:S02]  /*6ae0*/  WARPGROUP.DEPBAR.LE gsb0, 0x0 ;  /* 0x00008000000079c5 */ /* 0x000fe40000010000 */
[----:B------:R-:W-:Y:S02]  /*6af0*/  WARPGROUP.ARRIVE ;  /* 0x00000000000079c5 */ /* 0x000fe40000000000 */
[----:B------:R-:W-:Y:S01]  /*6b00*/  @!P2 FMUL R44, R44, 0.5 ;  /* 0x3f0000002c2ca820 */ /* 0x000fe20000400000 */
[----:B------:R-:W1:Y:S01]  /*6b10*/  MUFU.EX2 R43, R43 ;  /* 0x0000002b002b7308 */ /* 0x000e620000000800 */
[----:B--2---:R-:W-:Y:S01]  /*6b20*/  @!P4 FMUL R41, R41, R41 ;  /* 0x000000292929c220 */ /* 0x004fe20000400000 */
[----:B------:R-:W-:Y:S01]  /*6b30*/  FSETP.GEU.AND P4, PT, R45, -126, PT ;  /* 0xc2fc00002d00780b */ /* 0x000fe20003f8e000 */
[----:B------:R-:W-:Y:S04]  /*6b40*/  HGMMA.64x16x16.F32 R56, R24, gdesc[UR16].tnspB, R56, gsb0 ;  /* 0x4020001018387df0 */ /* 0x000fe80008000838 */
[----:B------:R-:W-:Y:S01]  /*6b50*/  @!P3 FMUL R47, R47, 0.5 ;  /* 0x3f0000002f2fb820 */ /* 0x000fe20000400000 */
[----:B---3--:R-:W-:Y:S01]  /*6b60*/  @!P5 FMUL R42, R42, R42 ;  /* 0x0000002a2a2ad220 */ /* 0x008fe20000400000 */
[----:B------:R-:W-:Y:S01]  /*6b70*/  FSETP.GEU.AND P5, PT, R46, -126, PT ;  /* 0xc2fc00002e00780b */ /* 0x000fe20003fae000 */
[----:B------:R-:W2:Y:S05]  /*6b80*/  MUFU.EX2 R44, R44 ;  /* 0x0000002c002c7308 */ /* 0x000eaa0000000800 */
[----:B------:R-:W-:-:S03]  /*6b90*/  @!P4 FMUL R45, R45, 0.5 ;  /* 0x3f0000002d2dc820 */ /* 0x000fc60000400000 */
[----:B------:R-:W3:Y:S01]  /*6ba0*/  MUFU.EX2 R47, R47 ;  /* 0x0000002f002f7308 */ /* 0x000ee20000000800 */
[----:B-1----:R-:W-:Y:S01]  /*6bb0*/  @!P6 FMUL R43, R43, R43 ;  /* 0x0000002b2b2be220 */ /* 0x002fe20000400000 */
[----:B------:R-:W-:Y:S02]  /*6bc0*/  FSETP.GEU.AND P6, PT, R50, -126, PT ;  /* 0xc2fc00003200780b */ /* 0x000fe40003fce000 */
        /* <DEDUP_REMOVED lines=13> */
[C---:B------:R-:W-:Y:S01]  /*6ca0*/  VIADD R24, R86.reuse, 0x20 ;  /* 0x0000002056187836 */ /* 0x040fe20000000000 */
[----:B------:R-:W-:Y:S01]  /*6cb0*/  IADD3 R26, R86, 0xa0, RZ ;  /* 0x000000a0561a7810 */ /* 0x000fe20007ffe0ff */
[----:B------:R-:W-:Y:S02]  /*6cc0*/  IMAD.MOV.U32 R25, RZ, RZ, -0x3ffffff0 ;  /* 0xc0000010ff197424 */ /* 0x000fe400078e00ff */
[----:B--2---:R-:W-:Y:S01]  /*6cd0*/  @!P5 FMUL R46, R46, R46 ;  /* 0x0000002e2e2ed220 */ /* 0x004fe20000400000 */
[----:B------:R-:W-:Y:S01]  /*6ce0*/  IMAD.MOV.U32 R27, RZ, RZ, -0x3ffffff0 ;  /* 0xc0000010ff1b7424 */ /* 0x000fe200078e00ff */
[----:B------:R-:W-:Y:S01]  /*6cf0*/  R2UR UR6, R24 ;  /* 0x00000000180672ca */ /* 0x000fe200000e0000 */
[----:B------:R-:W-:Y:S01]  /*6d00*/  VIADD R24, R86, 0x120 ;  /* 0x0000012056187836 */ /* 0x000fe20000000000 */
[----:B------:R-:W-:Y:S01]  /*6d10*/  R2UR UR7, R25 ;  /* 0x00000000190772ca */ /* 0x000fe200000e0000 */
[----:B------:R-:W-:Y:S01]  /*6d20*/  @!P3 FMUL R52, R52, 0.5 ;  /* 0x3f0000003434b820 */ /* 0x000fe20000400000 */
[----:B------:R-:W-:Y:S01]  /*6d30*/  MOV R25, 0xc0000010 ;  /* 0xc000001000197802 */ /* 0x000fe20000000f00 */
[----:B---3--:R-:W-:Y:S01]  /*6d40*/  @!P6 FMUL R23, R23, R23 ;  /* 0x000000171717e220 */ /* 0x008fe20000400000 */
[----:B------:R-:W-:Y:S01]  /*6d50*/  R2UR UR10, R26 ;  /* 0x000000001a0a72ca */ /* 0x000fe200000e0000 */
[----:B------:R-:W-:Y:S01]  /*6d60*/  @!P4 FMUL R53, R53, 0.5 ;  /* 0x3f0000003535c820 */ /* 0x000fe20000400000 */
[----:B------:R-:W-:Y:S01]  /*6d70*/  R2UR UR11, R27 ;  /* 0x000000001b0b72ca */ /* 0x000fe200000e0000 */
[----:B------:R-:W1:Y:S01]  /*6d80*/  MUFU.EX2 R50, R52 ;  /* 0x0000003400327308 */ /* 0x000e620000000800 */
[----:B------:R-:W-:-:S02]  /*6d90*/  R2UR UR18, R24 ;  /* 0x00000000181272ca */ /* 0x000fc400000e0000 */
[----:B------:R-:W-:Y:S02]  /*6da0*/  R2UR UR19, R25 ;  /* 0x00000000191372ca */ /* 0x000fe400000e0000 */
        /* <DEDUP_REMOVED lines=8> */
[----:B------:R-:W-:Y:S01]  /*6e30*/  FSETP.GEU.AND P5, PT, R54, -126, PT ;  /* 0xc2fc00003600780b */ /* 0x000fe20003fae000 */
[----:B------:R-:W-:Y:S01]  /*6e40*/  FADD R34, R33, R34 ;  /* 0x0000002221227221 */ /* 0x000fe20000000000 */
[----:B------:R-:W-:Y:S01]  /*6e50*/  WARPGROUP.ARRIVE ;  /* 0x00000000000079c5 */ /* 0x000fe20000000000 */
[----:B------:R-:W-:Y:S01]  /*6e60*/  FSETP.GEU.AND P6, PT, R55, -126, PT ;  /* 0xc2fc00003700780b */ /* 0x000fe20003fce000 */
[----:B-1----:R-:W-:Y:S01]  /*6e70*/  @!P3 FMUL R50, R50, R50 ;  /* 0x000000323232b220 */ /* 0x002fe20000400000 */
[----:B------:R-:W-:Y:S01]  /*6e80*/  FADD R36, R83, R36 ;  /* 0x0000002453247221 */ /* 0x000fe20000000000 */
[----:B------:R-:W-:-:S02]  /*6e90*/  FADD R35, R34, R35 ;  /* 0x0000002322237221 */ /* 0x000fc40000000000 */
[----:B------:R-:W-:Y:S01]  /*6ea0*/  HGMMA.64x16x16.F32 R72, R24, gdesc[UR4].tnspB, R72, gsb0 ;  /* 0x4020000418487df0 */ /* 0x000fe20008000848 */
[----:B------:R-:W-:Y:S01]  /*6eb0*/  R2UR UR6, R48 ;  /* 0x00000000300672ca */ /* 0x000fe200000e0000 */
[----:B------:R-:W-:Y:S01]  /*6ec0*/  FADD R37, R36, R37 ;  /* 0x0000002524257221 */ /* 0x000fe20000000000 */
[----:B------:R-:W-:Y:S01]  /*6ed0*/  R2UR UR7, R49 ;  /* 0x00000000310772ca */ /* 0x000fe200000e0000 */
[----:B------:R-:W1:Y:S01]  /*6ee0*/  MUFU.EX2 R48, R51 ;  /* 0x0000003300307308 */ /* 0x000e620000000800 */
[----:B------:R-:W-:-:S03]  /*6ef0*/  @!P5 FMUL R54, R54, 0.5 ;  /* 0x3f0000003636d820 */ /* 0x000fc60000400000 */
[----:B------:R-:W-:-:S04]  /*6f00*/  @!P6 FMUL R55, R55, 0.5 ;  /* 0x3f0000003737e820 */ /* 0x000fc80000400000 */
[----:B------:R-:W2:Y:S08]  /*6f10*/  MUFU.EX2 R49, R53 ;  /* 0x0000003500317308 */ /* 0x000eb00000000800 */
[----:B------:R-:W3:Y:S01]  /*6f20*/  MUFU.EX2 R54, R54 ;  /* 0x0000003600367308 */ /* 0x000ee20000000800 */
[----:B-1----:R-:W-:Y:S01]  /*6f30*/  @!P2 FMUL R48, R48, R48 ;  /* 0x000000303030a220 */ /* 0x002fe20000400000 */
[----:B------:R-:W-:-:S06]  /*6f40*/  ISETP.NE.AND P2, PT, R4, 0x4, PT ;  /* 0x000000040400780c */ /* 0x000fcc0003f45270 */
[----:B------:R-:W1:Y:S01]  /*6f50*/  MUFU.EX2 R55, R55 ;  /* 0x0000003700377308 */ /* 0x000e620000000800 */
[----:B--2---:R-:W-:Y:S01]  /*6f60*/  @!P4 FMUL R49, R49, R49 ;  /* 0x000000313131c220 */ /* 0x004fe20000400000 */
[----:B---3--:R-:W-:Y:S01]  /*6f70*/  @!P5 FMUL R54, R54, R54 ;  /* 0x000000363636d220 */ /* 0x008fe20000400000 */
[----:B------:R-:W-:Y:S02]  /*6f80*/  WARPGROUP.DEPBAR.LE gsb0, 0x0 ;  /* 0x00008000000079c5 */ /* 0x000fe40000010000 */
[----:B------:R-:W-:Y:S01]  /*6f90*/  WARPGROUP.ARRIVE ;  /* 0x00000000000079c5 */ /* 0x000fe20000000000 */
[----:B-1----:R-:W-:-:S05]  /*6fa0*/  @!P6 FMUL R55, R55, R55 ;  /* 0x000000373737e220 */ /* 0x002fca0000400000 */
[----:B------:R-:W-:Y:S03]  /*6fb0*/  HGMMA.64x16x16.F32 R64, R24, gdesc[UR8].tnspB, R64, gsb0 ;  /* 0x4020000818407df0 */ /* 0x000fe60008000840 */
[----:B------:R-:W-:Y:S02]  /*6fc0*/  WARPGROUP.DEPBAR.LE gsb0, 0x0 ;  /* 0x00008000000079c5 */ /* 0x000fe40000010000 */
[----:B------:R-:W-:-:S06]  /*6fd0*/  WARPGROUP.ARRIVE ;  /* 0x00000000000079c5 */ /* 0x000fcc0000000000 */
[----:B------:R-:W-:Y:S03]  /*6fe0*/  HGMMA.64x16x16.F32 R56, R24, gdesc[UR16].tnspB, R56, gsb0 ;  /* 0x4020001018387df0 */ /* 0x000fe60008000838 */
[----:B------:R-:W-:Y:S02]  /*6ff0*/  WARPGROUP.DEPBAR.LE gsb0, 0x0 ;  /* 0x00008000000079c5 */ /* 0x000fe40000010000 */
[C---:B------:R-:W-:Y:S02]  /*7000*/  VIADD R26, R86.reuse, 0xc0 ;  /* 0x000000c0561a7836 */ /* 0x040fe40000000000 */
[----:B------:R-:W-:Y:S02]  /*7010*/  VIADD R24, R86, 0x140 ;  /* 0x0000014056187836 */ /* 0x000fe40000000000 */
[----:B------:R-:W-:Y:S01]  /*7020*/  IMAD.MOV.U32 R27, RZ, RZ, -0x3ffffff0 ;  /* 0xc0000010ff1b7424 */ /* 0x000fe200078e00ff */
[----:B------:R-:W-:Y:S01]  /*7030*/  R2UR UR10, R26 ;  /* 0x000000001a0a72ca */ /* 0x000fe200000e0000 */
[----:B------:R-:W-:Y:S01]  /*7040*/  IMAD.MOV.U32 R25, RZ, RZ, -0x3ffffff0 ;  /* 0xc0000010ff197424 */ /* 0x000fe200078e00ff */
[----:B------:R-:W-:Y:S01]  /*7050*/  R2UR UR18, R24 ;  /* 0x00000000181272ca */ /* 0x000fe200000e0000 */
[----:B------:R-:W-:Y:S01]  /*7060*/  VIADD R86, R86, 0x160 ;  /* 0x0000016056567836 */ /* 0x000fe20000000000 */
        /* <DEDUP_REMOVED lines=9> */
[----:B------:R-:W-:Y:S02]  /*7100*/  FADD R41, R40, R41 ;  /* 0x0000002928297221 */ /* 0x000fe40000000000 */
[----:B------:R-:W-:Y:S01]  /*7110*/  FADD R42, R39, R42 ;  /* 0x0000002a272a7221 */ /* 0x000fe20000000000 */
[----:B------:R-:W-:Y:S01]  /*7120*/  WARPGROUP.ARRIVE ;  /* 0x00000000000079c5 */ /* 0x000fe20000000000 */
[----:B------:R-:W-:-:S02]  /*7130*/  FADD R44, R41, R44 ;  /* 0x0000002c292c7221 */ /* 0x000fc40000000000 */
[----:B------:R-:W-:Y:S02]  /*7140*/  FADD R42, R42, R43 ;  /* 0x0000002b2a2a7221 */ /* 0x000fe40000000000 */
[----:B------:R-:W-:Y:S01]  /*7150*/  FADD R44, R44, R47 ;  /* 0x0000002f2c2c7221 */ /* 0x000fe20000000000 */
[----:B------:R-:W-:Y:S01]  /*7160*/  HGMMA.64x16x16.F32 R72, R24, gdesc[UR4].tnspB, R72, gsb0 ;  /* 0x4020000418487df0 */ /* 0x000fe20008000848 */
[----:B------:R-:W-:Y:S02]  /*7170*/  R2UR UR6, R12 ;  /* 0x000000000c0672ca */ /* 0x000fe400000e0000 */
[----:B------:R-:W-:Y:S01]  /*7180*/  R2UR UR7, R13 ;  /* 0x000000000d0772ca */ /* 0x000fe200000e0000 */
[----:B------:R-:W-:Y:S02]  /*7190*/  WARPGROUP.DEPBAR.LE gsb0, 0x0 ;  /* 0x00008000000079c5 */ /* 0x000fe40000010000 */
[----:B------:R-:W-:-:S06]  /*71a0*/  WARPGROUP.ARRIVE ;  /* 0x00000000000079c5 */ /* 0x000fcc0000000000 */
[----:B------:R-:W-:Y:S01]  /*71b0*/  HGMMA.64x16x16.F32 R64, R24, gdesc[UR8].tnspB, R64, gsb0 ;  /* 0x4020000818407df0 */ /* 0x000fe20008000840 */
[----:B------:R-:W-:Y:S02]  /*71c0*/  R2UR UR10, R20 ;  /* 0x00000000140a72ca */ /* 0x000fe400000e0000 */
[----:B------:R-:W-:Y:S02]  /*71d0*/  R2UR UR11, R21 ;  /* 0x00000000150b72ca */ /* 0x000fe400000e0000 */
[----:B------:R-:W-:-:S05]  /*71e0*/  SEL R20, R4, RZ, P2 ;  /* 0x000000ff04147207 */ /* 0x000fca0001000000 */
[----:B------:R-:W-:-:S05]  /*71f0*/  IMAD R4, R20, 0x8, R11 ;  /* 0x0000000814047824 */ /* 0x000fca00078e020b */
[----:B------:R-:W-:Y:S01]  /*7200*/  PRMT R4, RZ, 0x654, R4 ;  /* 0x00000654ff047816 */ /* 0x000fe20000000004 */
[----:B------:R-:W-:Y:S02]  /*7210*/  WARPGROUP.DEPBAR.LE gsb0, 0x0 ;  /* 0x00008000000079c5 */ /* 0x000fe40000010000 */
[----:B------:R-:W-:-:S06]  /*7220*/  WARPGROUP.ARRIVE ;  /* 0x00000000000079c5 */ /* 0x000fcc0000000000 */
[----:B------:R-:W-:Y:S01]  /*7230*/  HGMMA.64x16x16.F32 R56, R24, gdesc[UR16].tnspB, R56, gsb0 ;  /* 0x4020001018387df0 */ /* 0x000fe20008000838 */
[----:B------:R-:W-:Y:S02]  /*7240*/  R2UR UR18, R86 ;  /* 0x00000000561272ca */ /* 0x000fe400000e0000 */
[----:B------:R-:W-:Y:S01]  /*7250*/  R2UR UR19, R87 ;  /* 0x00000000571372ca */ /* 0x000fe200000e0000 */
        /* <DEDUP_REMOVED lines=14> */
[----:B------:R-:W-:Y:S03]  /*7340*/  HGMMA.64x16x16.F32 R72, R24, gdesc[UR4].tnspB, R72, gsb0 ;  /* 0x4020000418487df0 */ /* 0x000fe60008000848 */
        /* <DEDUP_REMOVED lines=12> */
[----:B-1----:R-:W-:Y:S01]  /*7410*/  IMAD R4, R3, 0x8, R2 ;  /* 0x0000000803047824 */ /* 0x002fe200078e0202 */
[----:B------:R-:W-:Y:S02]  /*7420*/  SHF.L.U32 R19, R0, 0x1f, RZ ;  /* 0x0000001f00137819 */ /* 0x000fe400000006ff */
[----:B------:R-:W-:Y:S02]  /*7430*/  ISETP.NE.AND P2, PT, R8, RZ, PT ;  /* 0x000000ff0800720c */ /* 0x000fe40003f45270 */
[----:B------:R-:W1:Y:S02]  /*7440*/  SYNCS.PHASECHK.TRANS64.TRYWAIT P1, [R4+URZ+0x7820], R19 ;  /* 0x00782013040075a7 */ /* 0x000e64000802017f */
[----:B-1----:R-:W-:Y:S09]  /*7450*/  @!P1 BRA `(.L_x_48) ;  /* 0x0000001800d09947 */ /* 0x002ff20003800000 */
.L_x_89:
[----:B------:R-:W-:Y:S05]  /*7460*/  @P2 BRA `(.L_x_49) ;  /* 0x0000000000142947 */ /* 0x000fea0003800000 */
[----:B------:R-:W-:Y:S02]  /*7470*/  ISETP.NE.AND P1, PT, R16, RZ, PT ;  /* 0x000000ff1000720c */ /* 0x000fe40003f25270 */
[----:B-1----:R-:W-:-:S04]  /*7480*/  MOV R19, 0x1800 ;  /* 0x0000180000137802 */ /* 0x002fc80000000f00 */
[----:B------:R2:W-:Y:S07]  /*7490*/  SYNCS.ARRIVE.TRANS64 RZ, [R4+URZ+0x7800], R19 ;  /* 0x0078001304ff79a7 */ /* 0x0005ee000800003f */
[----:B------:R-:W-:Y:S05]  /*74a0*/  @!P1 BRA `(.L_x_49) ;  /* 0x0000000000049947 */ /* 0x000fea0003800000 */
[----:B------:R-:W-:Y:S01]  /*74b0*/  BPT.TRAP 0x1 ;  /* 0x000000040000795c */ /* 0x000fe20000300000 */
.L_x_49:
[----:B-12---:R-:W-:Y:S01]  /*74c0*/  IMAD R19, R3, 0x1800, R2 ;  /* 0x0000180003137824 */ /* 0x006fe200078e0202 */
[----:B------:R-:W-:Y:S01]  /*74d0*/  R2UR UR25, R4 ;  /* 0x00000000041972ca */ /* 0x000fe200000e0000 */
[----:B------:R-:W-:Y:S01]  /*74e0*/  ULDC.64 UR6, c[0x0][0x198] ;  /* 0x0000660000067ab9 */ /* 0x000fe20000000a00 */
[C---:B------:R-:W-:Y:S01]  /*74f0*/  R2UR UR27, R6.reuse ;  /* 0x00000000061b72ca */ /* 0x040fe200000e0000 */
        /* <DEDUP_REMOVED lines=33> */
.L_x_47:
[----:B------:R-:W-:Y:S05]  /*7710*/  BSYNC B0 ;  /* 0x0000000000007941 */ /* 0x000fea0003800000 */
.L_x_46:
[----:B------:R-:W-:-:S07]  /*7720*/  VIADD R5, R5, 0xffffffff ;  /* 0xffffffff05057836 */ /* 0x000fce0000000000 */
.L_x_45:
[----:B------:R-:W-:Y:S01]  /*7730*/  ISETP.GT.AND P3, PT, R18, 0x1, PT ;  /* 0x000000011200780c */ /* 0x000fe20003f64270 */
[----:B-1----:R-:W-:Y:S01]  /*7740*/  VIADD R4, R20, 0x1 ;  /* 0x0000000114047836 */ /* 0x002fe20000000000 */
[----:B------:R-:W-:Y:S01]  /*7750*/  IADD3 R17, R17, 0x1, RZ ;  /* 0x0000000111117810 */ /* 0x000fe20007ffe0ff */
[----:B------:R-:W-:Y:S01]  /*7760*/  VIADD R18, R18, 0xffffffff ;  /* 0xffffffff12127836 */ /* 0x000fe20000000000 */
[----:B------:R-:W-:Y:S01]  /*7770*/  MOV R20, R14 ;  /* 0x0000000e00147202 */ /* 0x000fe20000000f00 */
[----:B------:R-:W-:Y:S01]  /*7780*/  VIADD R9, R9, 0x40 ;  /* 0x0000004009097836 */ /* 0x000fe20000000000 */
[----:B------:R-:W-:Y:S02]  /*7790*/  ISETP.NE.AND P1, PT, R17, 0x4, PT ;  /* 0x000000041100780c */ /* 0x000fe40003f25270 */
[----:B------:R-:W-:Y:S02]  /*77a0*/  ISETP.NE.AND P2, PT, R4, 0x4, PT ;  /* 0x000000040400780c */ /* 0x000fe40003f45270 */
[----:B------:R-:W-:-:S02]  /*77b0*/  SEL R19, RZ, 0x1, P1 ;  /* 0x00000001ff137807 */ /* 0x000fc40000800000 */
[----:B------:R-:W-:Y:S02]  /*77c0*/  SEL R17, R17, RZ, P1 ;  /* 0x000000ff11117207 */ /* 0x000fe40000800000 */
[----:B------:R-:W-:Y:S01]  /*77d0*/  LOP3.LUT R10, R10, R19, RZ, 0x3c, !PT ;  /* 0x000000130a0a7212 */ /* 0x000fe200078e3cff */
[----:B------:R-:W-:Y:S01]  /*77e0*/  IMAD.MOV.U32 R19, RZ, RZ, R15 ;  /* 0x000000ffff137224 */ /* 0x000fe200078e000f */
[----:B------:R-:W-:Y:S01]  /*77f0*/  SEL R4, R4, RZ, P2 ;  /* 0x000000ff04047207 */ /* 0x000fe20001000000 */
[----:B------:R-:W-:Y:S06]  /*7800*/  @P3 BRA `(.L_x_50) ;  /* 0xffffffd800803947 */ /* 0x000fec000383ffff */
.L_x_37:
[----:B------:R-:W-:Y:S05]  /*7810*/  WARPSYNC.ALL ;  /* 0x0000000000007948 */ /* 0x000fea0003800000 */
[----:B------:R-:W2:Y:S01]  /*7820*/  SHFL.BFLY PT, R0, R13, 0x1, 0x1f ;  /* 0x0c201f000d007f89 */ /* 0x000ea200000e0000 */
[----:B------:R-:W-:Y:S01]  /*7830*/  BSSY B0, `(.L_x_51) ;  /* 0x0000023000007945 */ /* 0x000fe20003800000 */
[----:B------:R-:W-:Y:S01]  /*7840*/  IMAD.MOV.U32 R4, RZ, RZ, 0x7f800000 ;  /* 0x7f800000ff047424 */ /* 0x000fe200078e00ff */
[----:B------:R-:W-:Y:S01]  /*7850*/  MOV R7, 0x3f800000 ;  /* 0x3f80000000077802 */ /* 0x000fe20000000f00 */
[----:B------:R-:W3:Y:S01]  /*7860*/  SHFL.BFLY PT, R3, R12, 0x1, 0x1f ;  /* 0x0c201f000c037f89 */ /* 0x000ee200000e0000 */
[----:B------:R-:W-:-:S02]  /*7870*/  IMAD.MOV.U32 R8, RZ, RZ, 0x3f800000 ;  /* 0x3f800000ff087424 */ /* 0x000fc400078e00ff */
[----:B--2---:R-:W-:Y:S01]  /*7880*/  FADD R0, R0, R13 ;  /* 0x0000000d00007221 */ /* 0x004fe20000000000 */
[----:B---3--:R-:W-:-:S04]  /*7890*/  FADD R16, R3, R12 ;  /* 0x0000000c03107221 */ /* 0x008fc80000000000 */
[----:B------:R-:W2:Y:S04]  /*78a0*/  SHFL.BFLY PT, R5, R0, 0x2, 0x1f ;  /* 0x0c401f0000057f89 */ /* 0x000ea800000e0000 */
[----:B------:R-:W3:Y:S01]  /*78b0*/  SHFL.BFLY PT, R17, R16, 0x2, 0x1f ;  /* 0x0c401f0010117f89 */ /* 0x000ee200000e0000 */
[C---:B--2---:R-:W-:Y:S01]  /*78c0*/  FSETP.NE.AND P0, PT, R0.reuse, -R5, PT ;  /* 0x800000050000720b */ /* 0x044fe20003f05000 */
[----:B------:R-:W-:Y:S01]  /*78d0*/  FADD R3, R0, R5 ;  /* 0x0000000500037221 */ /* 0x000fe20000000000 */
[----:B------:R-:W-:Y:S02]  /*78e0*/  IMAD.MOV.U32 R5, RZ, RZ, 0x7f800000 ;  /* 0x7f800000ff057424 */ /* 0x000fe400078e00ff */
[----:B---3--:R-:W-:-:S09]  /*78f0*/  FADD R6, R16, R17 ;  /* 0x0000001110067221 */ /* 0x008fd20000000000 */
[----:B------:R-:W-:Y:S05]  /*7900*/  @!P0 BRA `(.L_x_52) ;  /* 0x0000000000548947 */ /* 0x000fea0003800000 */
[----:B------:R-:W-:Y:S01]  /*7910*/  IADD3 R0, R3, 0x1800000, RZ ;  /* 0x0180000003007810 */ /* 0x000fe20007ffe0ff */
[----:B------:R-:W-:Y:S03]  /*7920*/  BSSY B1, `(.L_x_53) ;  /* 0x000000c000017945 */ /* 0x000fe60003800000 */
[----:B------:R-:W-:-:S04]  /*7930*/  LOP3.LUT R0, R0, 0x7f800000, RZ, 0xc0, !PT ;  /* 0x7f80000000007812 */ /* 0x000fc800078ec0ff */
[----:B------:R-:W-:-:S13]  /*7940*/  ISETP.GT.U32.AND P0, PT, R0, 0x1ffffff, PT ;  /* 0x01ffffff0000780c */ /* 0x000fda0003f04070 */
[----:B------:R-:W-:Y:S05]  /*7950*/  @P0 BRA `(.L_x_54) ;  /* 0x0000000000100947 */ /* 0x000fea0003800000 */
[----:B------:R-:W-:-:S07]  /*7960*/  MOV R12, 0x7980 ;  /* 0x00007980000c7802 */ /* 0x000fce0000000f00 */
[----:B-1----:R-:W-:Y:S05]  /*7970*/  CALL.REL.NOINC `($__internal_0_$__cuda_sm20_rcp_rn_f32_slowpath) ;  /* 0x00000014009c7944 */ /* 0x002fea0003c00000 */
[----:B------:R-:W-:Y:S01]  /*7980*/  IMAD.MOV.U32 R8, RZ, RZ, R0 ;  /* 0x000000ffff087224 */ /* 0x000fe200078e0000 */
[----:B------:R-:W-:Y:S06]  /*7990*/  BRA `(.L_x_55) ;  /* 0x0000000000107947 */ /* 0x000fec0003800000 */
.L_x_54:
[----:B------:R-:W2:Y:S02]  /*79a0*/  MUFU.RCP R8, R3 ;  /* 0x0000000300087308 */ /* 0x000ea40000001000 */
[----:B--2---:R-:W-:-:S04]  /*79b0*/  FFMA R0, R3, R8, -1 ;  /* 0xbf80000003007423 */ /* 0x004fc80000000008 */
[----:B------:R-:W-:-:S04]  /*79c0*/  FADD.FTZ R5, -R0, -RZ ;  /* 0x800000ff00057221 */ /* 0x000fc80000010100 */
[----:B------:R-:W-:-:S07]  /*79d0*/  FFMA R8, R8, R5, R8 ;  /* 0x0000000508087223 */ /* 0x000fce0000000008 */
.L_x_55:
[----:B------:R-:W-:Y:S05]  /*79e0*/  BSYNC B1 ;  /* 0x0000000000017941 */ /* 0x000fea0003800000 */
.L_x_53:
[----:B------:R-:W-:Y:S01]  /*79f0*/  FSETP.GEU.AND P0, PT, |R3|, 1.175494350822287508e-38, PT ;  /* 0x008000000300780b */ /* 0x000fe20003f0e200 */
[----:B------:R-:W-:-:S12]  /*7a00*/  ULDC UR6, c[0x0][0x600] ;  /* 0x0001800000067ab9 */ /* 0x000fd80000000800 */
[----:B------:R-:W-:-:S04]  /*7a10*/  @!P0 FMUL R3, R3, 16777216 ;  /* 0x4b80000003038820 */ /* 0x000fc80000400000 */
[----:B------:R-:W2:Y:S02]  /*7a20*/  MUFU.LG2 R0, R3 ;  /* 0x0000000300007308 */ /* 0x000ea40000000c00 */
[----:B--2---:R-:W-:-:S04]  /*7a30*/  @!P0 FADD R0, R0, -24 ;  /* 0xc1c0000000008421 */ /* 0x004fc80000000000 */
[----:B------:R-:W-:-:S04]  /*7a40*/  FMUL R5, R0, 0.69314718246459960938 ;  /* 0x3f31721800057820 */ /* 0x000fc80000400000 */
[----:B------:R-:W-:-:S07]  /*7a50*/  FFMA R5, R14, UR6, R5 ;  /* 0x000000060e057c23 */ /* 0x000fce0008000005 */
.L_x_52:
[----:B------:R-:W-:Y:S05]  /*7a60*/  BSYNC B0 ;  /* 0x0000000000007941 */ /* 0x000fea0003800000 */
.L_x_51:
[----:B------:R-:W-:Y:S01]  /*7a70*/  FSETP.NE.AND P0, PT, R16, -R17, PT ;  /* 0x800000111000720b */ /* 0x000fe20003f05000 */
[----:B------:R-:W-:Y:S01]  /*7a80*/  ULDC UR4, c[0x0][0x608] ;  /* 0x0001820000047ab9 */ /* 0x000fe20000000800 */
[----:B------:R-:W-:Y:S01]  /*7a90*/  BSSY B0, `(.L_x_56) ;  /* 0x0000025000007945 */ /* 0x000fe20003800000 */
[----:B------:R-:W-:-:S04]  /*7aa0*/  FMUL R8, R8, UR4 ;  /* 0x0000000408087c20 */ /* 0x000fc80008400000 */
[-C--:B------:R-:W-:Y:S01]  /*7ab0*/  FMUL R72, R72, R8.reuse ;  /* 0x0000000848487220 */ /* 0x080fe20000400000 */
        /* <DEDUP_REMOVED lines=10> */
[----:B------:R-:W-:Y:S01]  /*7b60*/  FMUL R61, R61, R8 ;  /* 0x000000083d3d7220 */ /* 0x000fe20000400000 */
[----:B------:R-:W-:Y:S06]  /*7b70*/  @!P0 BRA `(.L_x_57) ;  /* 0x0000000000588947 */ /* 0x000fec0003800000 */
[----:B------:R-:W-:Y:S01]  /*7b80*/  VIADD R0, R6, 0x1800000 ;  /* 0x0180000006007836 */ /* 0x000fe20000000000 */
[----:B------:R-:W-:Y:S04]  /*7b90*/  BSSY B1, `(.L_x_58) ;  /* 0x000000d000017945 */ /* 0x000fe80003800000 */
[----:B------:R-:W-:-:S04]  /*7ba0*/  LOP3.LUT R0, R0, 0x7f800000, RZ, 0xc0, !PT ;  /* 0x7f80000000007812 */ /* 0x000fc800078ec0ff */
[----:B------:R-:W-:-:S13]  /*7bb0*/  ISETP.GT.U32.AND P0, PT, R0, 0x1ffffff, PT ;  /* 0x01ffffff0000780c */ /* 0x000fda0003f04070 */
[----:B------:R-:W-:Y:S05]  /*7bc0*/  @P0 BRA `(.L_x_59) ;  /* 0x0000000000140947 */ /* 0x000fea0003800000 */
[----:B------:R-:W-:Y:S02]  /*7bd0*/  MOV R3, R6 ;  /* 0x0000000600037202 */ /* 0x000fe40000000f00 */
[----:B------:R-:W-:-:S07]  /*7be0*/  MOV R12, 0x7c00 ;  /* 0x00007c00000c7802 */ /* 0x000fce0000000f00 */
[----:B-1----:R-:W-:Y:S05]  /*7bf0*/  CALL.REL.NOINC `($__internal_0_$__cuda_sm20_rcp_rn_f32_slowpath) ;  /* 0x0000001000fc7944 */ /* 0x002fea0003c00000 */
[----:B------:R-:W-:Y:S01]  /*7c00*/  IMAD.MOV.U32 R7, RZ, RZ, R0 ;  /* 0x000000ffff077224 */ /* 0x000fe200078e0000 */
[----:B------:R-:W-:Y:S06]  /*7c10*/  BRA `(.L_x_60) ;  /* 0x0000000000107947 */ /* 0x000fec0003800000 */
.L_x_59:
[----:B------:R-:W2:Y:S02]  /*7c20*/  MUFU.RCP R7, R6 ;  /* 0x0000000600077308 */ /* 0x000ea40000001000 */
[----:B--2---:R-:W-:-:S04]  /*7c30*/  FFMA R0, R6, R7, -1 ;  /* 0xbf80000006007423 */ /* 0x004fc80000000007 */
[----:B------:R-:W-:-:S04]  /*7c40*/  FADD.FTZ R0, -R0, -RZ ;  /* 0x800000ff00007221 */ /* 0x000fc80000010100 */
[----:B------:R-:W-:-:S07]  /*7c50*/  FFMA R7, R7, R0, R7 ;  /* 0x0000000007077223 */ /* 0x000fce0000000007 */
.L_x_60:
[----:B------:R-:W-:Y:S05]  /*7c60*/  BSYNC B1 ;  /* 0x0000000000017941 */ /* 0x000fea0003800000 */
.L_x_58:
[----:B------:R-:W-:Y:S01]  /*7c70*/  FSETP.GEU.AND P0, PT, |R6|, 1.175494350822287508e-38, PT ;  /* 0x008000000600780b */ /* 0x000fe20003f0e200 */
[----:B------:R-:W-:-:S12]  /*7c80*/  ULDC UR4, c[0x0][0x600] ;  /* 0x0001800000047ab9 */ /* 0x000fd80000000800 */
[----:B------:R-:W-:-:S04]  /*7c90*/  @!P0 FMUL R6, R6, 16777216 ;  /* 0x4b80000006068820 */ /* 0x000fc80000400000 */
[----:B------:R-:W2:Y:S02]  /*7ca0*/  MUFU.LG2 R0, R6 ;  /* 0x0000000600007308 */ /* 0x000ea40000000c00 */
[----:B--2---:R-:W-:-:S04]  /*7cb0*/  @!P0 FADD R0, R0, -24 ;  /* 0xc1c0000000008421 */ /* 0x004fc80000000000 */
[----:B------:R-:W-:-:S04]  /*7cc0*/  FMUL R0, R0, 0.69314718246459960938 ;  /* 0x3f31721800007820 */ /* 0x000fc80000400000 */
[----:B------:R-:W-:-:S07]  /*7cd0*/  FFMA R4, R15, UR4, R0 ;  /* 0x000000040f047c23 */ /* 0x000fce0008000000 */
.L_x_57:
[----:B------:R-:W-:Y:S05]  /*7ce0*/  BSYNC B0 ;  /* 0x0000000000007941 */ /* 0x000fea0003800000 */
.L_x_56:
[----:B------:R-:W2:Y:S01]  /*7cf0*/  S2R R3, SR_TID.X ;  /* 0x0000000000037919 */ /* 0x000ea20000002100 */
[----:B------:R-:W-:Y:S01]  /*7d00*/  ULDC UR4, c[0x0][0x608] ;  /* 0x0001820000047ab9 */ /* 0x000fe20000000800 */
[----:B------:R-:W-:Y:S01]  /*7d10*/  ULDC.64 UR8, c[0x0][0x208] ;  /* 0x0000820000087ab9 */ /* 0x000fe20000000a00 */
[----:B------:R-:W-:Y:S01]  /*7d20*/  FMUL R0, R7, UR4 ;  /* 0x0000000407007c20 */ /* 0x000fe20008400000 */
[----:B------:R-:W-:Y:S01]  /*7d30*/  BSSY B0, `(.L_x_61) ;  /* 0x000001a000007945 */ /* 0x000fe20003800000 */
[C---:B--2---:R-:W-:Y:S02]  /*7d40*/  LOP3.LUT P0, R18, R3.reuse, 0x3, RZ, 0xc0, !PT ;  /* 0x0000000303127812 */ /* 0x044fe4000780c0ff */
[----:B------:R-:W-:-:S04]  /*7d50*/  LOP3.LUT R16, R3, 0x7f, RZ, 0xc0, !PT ;  /* 0x0000007f03107812 */ /* 0x000fc800078ec0ff */
[----:B------:R-:W-:-:S07]  /*7d60*/  SHF.R.U32.HI R17, RZ, 0x5, R16 ;  /* 0x00000005ff117819 */ /* 0x000fce0000011610 */
[----:B------:R-:W-:Y:S05]  /*7d70*/  @P0 BRA `(.L_x_62) ;  /* 0x0000000000540947 */ /* 0x000fea0003800000 */
[----:B------:R-:W2:Y:S01]  /*7d80*/  S2UR UR4, SR_CTAID.X ;  /* 0x00000000000479c3 */ /* 0x000ea20000002500 */
[----:B------:R-:W-:Y:S01]  /*7d90*/  SHF.R.U32.HI R3, RZ, 0x2, R3 ;  /* 0x00000002ff037819 */ /* 0x000fe20000011603 */
[----:B------:R-:W-:-:S03]  /*7da0*/  IMAD.SHL.U32 R6, R17, 0x10, RZ ;  /* 0x0000001011067824 */ /* 0x000fc600078e00ff */
[----:B------:R-:W-:-:S04]  /*7db0*/  LOP3.LUT R3, R3, 0x7, RZ, 0xc0, !PT ;  /* 0x0000000703037812 */ /* 0x000fc800078ec0ff */
[----:B------:R-:W-:Y:S01]  /*7dc0*/  LOP3.LUT R3, R6, 0xfffffff0, R3, 0xe2, !PT ;  /* 0xfffffff006037812 */ /* 0x000fe200078ee203 */
[----:B--2---:R-:W-:-:S03]  /*7dd0*/  USHF.L.U32 UR6, UR4, 0x6, URZ ;  /* 0x0000000604067899 */ /* 0x004fc6000800063f */
[----:B------:R-:W-:Y:S02]  /*7de0*/  ULDC.64 UR4, c[0x0][0x688] ;  /* 0x0001a20000047ab9 */ /* 0x000fe40000000a00 */
[----:B------:R-:W-:Y:S02]  /*7df0*/  UIMAD UR4, UR36, UR4, UR6 ;  /* 0x00000004240472a4 */ /* 0x000fe4000f8e0206 */
[----:B------:R-:W-:Y:S02]  /*7e00*/  IADD3 R6, R3, UR6, RZ ;  /* 0x0000000603067c10 */ /* 0x000fe4000fffe0ff */
[----:B------:R-:W-:-:S03]  /*7e10*/  UIMAD UR4, UR37, UR5, UR4 ;  /* 0x00000005250472a4 */ /* 0x000fc6000f8e0204 */
[C---:B------:R-:W-:Y:S01]  /*7e20*/  VIADD R7, R6.reuse, 0x8 ;  /* 0x0000000806077836 */ /* 0x040fe20000000000 */
[----:B------:R-:W-:Y:S02]  /*7e30*/  ULDC UR5, c[0x0][0x288] ;  /* 0x0000a20000057ab9 */ /* 0x000fe40000000800 */
[----:B------:R-:W-:Y:S02]  /*7e40*/  ISETP.GE.U32.AND P0, PT, R6, UR5, PT ;  /* 0x0000000506007c0c */ /* 0x000fe4000bf06070 */
[----:B------:R-:W-:Y:S02]  /*7e50*/  IADD3 R3, P2, R3, UR4, RZ ;  /* 0x0000000403037c10 */ /* 0x000fe4000ff5e0ff */
[----:B------:R-:W-:Y:S01]  /*7e60*/  ISETP.GE.U32.AND P1, PT, R7, UR5, PT ;  /* 0x0000000507007c0c */ /* 0x000fe2000bf26070 */
[----:B------:R-:W-:Y:S02]  /*7e70*/  ULDC.64 UR4, c[0x0][0x680] ;  /* 0x0001a00000047ab9 */ /* 0x000fe40000000a00 */
[----:B------:R-:W-:Y:S01]  /*7e80*/  IMAD.X R8, RZ, RZ, RZ, P2 ;  /* 0x000000ffff087224 */ /* 0x000fe200010e06ff */
[----:B------:R-:W-:-:S04]  /*7e90*/  LEA R6, P2, R3, UR4, 0x2 ;  /* 0x0000000403067c11 */ /* 0x000fc8000f8410ff */
[----:B------:R-:W-:-:S05]  /*7ea0*/  LEA.HI.X R7, R3, UR5, R8, 0x2, P2 ;  /* 0x0000000503077c11 */ /* 0x000fca00090f1408 */
[----:B------:R2:W-:Y:S04]  /*7eb0*/  @!P0 STG.E desc[UR8][R6.64], R5 ;  /* 0x0000000506008986 */ /* 0x0005e8000c101908 */
[----:B------:R2:W-:Y:S02]  /*7ec0*/  @!P1 STG.E desc[UR8][R6.64+0x20], R4 ;  /* 0x0000200406009986 */ /* 0x0005e4000c101908 */
.L_x_62:
[----:B------:R-:W-:Y:S05]  /*7ed0*/  BSYNC B0 ;  /* 0x0000000000007941 */ /* 0x000fea0003800000 */
.L_x_61:
[----:B------:R-:W-:Y:S01]  /*7ee0*/  ULDC.64 UR4, c[0x0][0x730] ;  /* 0x0001cc0000047ab9 */ /* 0x000fe20000000a00 */
[-C--:B------:R-:W-:Y:S01]  /*7ef0*/  FMUL R74, R74, R0.reuse ;  /* 0x000000004a4a7220 */ /* 0x080fe20000400000 */
[----:B------:R-:W-:Y:S01]  /*7f00*/  ISETP.NE.U32.AND P0, PT, RZ, UR4, PT ;  /* 0x00000004ff007c0c */ /* 0x000fe2000bf05070 */
[-C--:B------:R-:W-:Y:S01]  /*7f10*/  FMUL R22, R75, R0.reuse ;  /* 0x000000004b167220 */ /* 0x080fe20000400000 */
[-C--:B------:R-:W-:Y:S01]  /*7f20*/  FMUL R78, R78, R0.reuse ;  /* 0x000000004e4e7220 */ /* 0x080fe20000400000 */
[-C--:B------:R-:W-:Y:S01]  /*7f30*/  FMUL R24, R79, R0.reuse ;  /* 0x000000004f187220 */ /* 0x080fe20000400000 */
[----:B------:R-:W-:Y:S01]  /*7f40*/  ISETP.NE.AND.EX P0, PT, RZ, UR5, PT, P0 ;  /* 0x00000005ff007c0c */ /* 0x000fe2000bf05300 */
[-C--:B------:R-:W-:Y:S01]  /*7f50*/  FMUL R66, R66, R0.reuse ;  /* 0x0000000042427220 */ /* 0x080fe20000400000 */
[-C--:B------:R-:W-:Y:S01]  /*7f60*/  FMUL R26, R67, R0.reuse ;  /* 0x00000000431a7220 */ /* 0x080fe20000400000 */
[-C--:B------:R-:W-:Y:S01]  /*7f70*/  FMUL R70, R70, R0.reuse ;  /* 0x0000000046467220 */ /* 0x080fe20000400000 */
[-C--:B------:R-:W-:Y:S01]  /*7f80*/  FMUL R28, R71, R0.reuse ;  /* 0x00000000471c7220 */ /* 0x080fe20000400000 */
[-C--:B------:R-:W-:Y:S01]  /*7f90*/  FMUL R58, R58, R0.reuse ;  /* 0x000000003a3a7220 */ /* 0x080fe20000400000 */
[-C--:B------:R-:W-:Y:S01]  /*7fa0*/  FMUL R30, R59, R0.reuse ;  /* 0x000000003b1e7220 */ /* 0x080fe20000400000 */
[-C--:B------:R-:W-:Y:S01]  /*7fb0*/  FMUL R62, R62, R0.reuse ;  /* 0x000000003e3e7220 */ /* 0x080fe20000400000 */
[----:B------:R-:W-:-:S05]  /*7fc0*/  FMUL R32, R63, R0 ;  /* 0x000000003f207220 */ /* 0x000fca0000400000 */
[----:B------:R-:W-:Y:S05]  /*7fd0*/  @P0 BRA `(.L_x_63) ;  /* 0x0000000000200947 */ /* 0x000fea0003800000 */
[----:B------:R-:W-:Y:S02]  /*7fe0*/  ULDC.64 UR4, c[0x0][0x728] ;  /* 0x0001ca0000047ab9 */ /* 0x000fe40000000a00 */
[----:B------:R-:W-:-:S04]  /*7ff0*/  ISETP.NE.U32.AND P0, PT, RZ, UR4, PT ;  /* 0x00000004ff007c0c */ /* 0x000fc8000bf05070 */
[----:B------:R-:W-:-:S13]  /*8000*/  ISETP.NE.AND.EX P0, PT, RZ, UR5, PT, P0 ;  /* 0x00000005ff007c0c */ /* 0x000fda000bf05300 */
[----:B------:R-:W-:Y:S05]  /*8010*/  @!P0 BRA `(.L_x_64) ;  /* 0x00000000000c8947 */ /* 0x000fea0003800000 */
[----:B--2---:R-:W2:Y:S02]  /*8020*/  LDC.64 R4, c[0x0][0x728] ;  /* 0x0001ca00ff047b82 */ /* 0x004ea40000000a00 */
[----:B--2---:R4:W5:Y:S01]  /*8030*/  LDG.E R4, desc[UR8][R4.64] ;  /* 0x0000000804047981 */ /* 0x004962000c1e1900 */
[----:B------:R-:W-:Y:S05]  /*8040*/  BRA `(.L_x_63) ;  /* 0x0000000000047947 */ /* 0x000fea0003800000 */
.L_x_64:
[----:B--2---:R-:W3:Y:S02]  /*8050*/  LDC R4, c[0x0][0x720] ;  /* 0x0001c800ff047b82 */ /* 0x004ee40000000800 */
.L_x_63:
[----:B------:R-:W-:Y:S02]  /*8060*/  MOV R0, RZ ;  /* 0x000000ff00007202 */ /* 0x000fe40000000f00 */
[----:B-1-3-5:R-:W-:Y:S02]  /*8070*/  MOV R19, R4 ;  /* 0x0000000400137202 */ /* 0x02afe40000000f00 */
[----:B------:R-:W-:-:S13]  /*8080*/  LOP3.LUT P0, RZ, R0, 0x9f, RZ, 0xc0, !PT ;  /* 0x0000009f00ff7812 */ /* 0x000fda000780c0ff */
[----:B------:R-:W-:Y:S05]  /*8090*/  @!P0 BRA `(.L_x_65) ;  /* 0x0000000000408947 */ /* 0x000fea0003800000 */
[----:B------:R-:W-:Y:S01]  /*80a0*/  MOV R0, 0x0 ;  /* 0x0000000000007802 */ /* 0x000fe20000000f00 */
[----:B------:R-:W-:Y:S01]  /*80b0*/  ULDC.64 UR4, c[0x4][0x70] ;  /* 0x01001c0000047ab9 */ /* 0x000fe20000000a00 */
[----:B------:R-:W-:Y:S01]  /*80c0*/  ULDC.64 UR6, c[0x4][0x8] ;  /* 0x0100020000067ab9 */ /* 0x000fe20000000a00 */
[----:B--2---:R-:W-:Y:S01]  /*80d0*/  IMAD.U32 R4, RZ, RZ, UR4 ;  /* 0x00000004ff047e24 */ /* 0x004fe2000f8e00ff */
[----:B------:R1:W2:Y:S01]  /*80e0*/  LDC.64 R14, c[0x4][R0] ;  /* 0x01000000000e7b82 */ /* 0x0002a20000000a00 */
[----:B----4-:R-:W-:Y:S01]  /*80f0*/  IMAD.U32 R5, RZ, RZ, UR5 ;  /* 0x00000005ff057e24 */ /* 0x010fe2000f8e00ff */
[----:B------:R-:W-:Y:S01]  /*8100*/  ULDC.64 UR4, c[0x4][0x78] ;  /* 0x01001e0000047ab9 */ /* 0x000fe20000000a00 */
[----:B------:R-:W-:Y:S01]  /*8110*/  IMAD.U32 R10, RZ, RZ, UR6 ;  /* 0x00000006ff0a7e24 */ /* 0x000fe2000f8e00ff */
[----:B------:R-:W-:Y:S01]  /*8120*/  MOV R6, UR4 ;  /* 0x0000000400067c02 */ /* 0x000fe20008000f00 */
[----:B------:R-:W-:Y:S01]  /*8130*/  IMAD.U32 R7, RZ, RZ, UR5 ;  /* 0x00000005ff077e24 */ /* 0x000fe2000f8e00ff */
[----:B------:R-:W-:Y:S01]  /*8140*/  MOV R11, UR7 ;  /* 0x00000007000b7c02 */ /* 0x000fe20008000f00 */
[----:B------:R-:W-:Y:S01]  /*8150*/  IMAD.MOV.U32 R8, RZ, RZ, 0x70 ;  /* 0x00000070ff087424 */ /* 0x000fe200078e00ff */
[----:B------:R-:W-:Y:S01]  /*8160*/  MOV R13, RZ ;  /* 0x000000ff000d7202 */ /* 0x000fe20000000f00 */
[----:B-1----:R-:W-:-:S07]  /*8170*/  IMAD.MOV.U32 R12, RZ, RZ, 0x1 ;  /* 0x00000001ff0c7424 */ /* 0x002fce00078e00ff */
[----:B------:R-:W-:-:S07]  /*8180*/  LEPC R20, `(.L_x_65) ;  /* 0x000000001014794e */ /* 0x000fce0000000000 */
[----:B--2---:R-:W-:Y:S05]  /*8190*/  CALL.ABS.NOINC R14 ;  /* 0x000000000e007343 */ /* 0x004fea0003c00000 */
.L_x_65:
        /* <DEDUP_REMOVED lines=9> */
[----:B------:R-:W-:Y:S01]  /*8230*/  MOV R6, UR6 ;  /* 0x0000000600067c02 */ /* 0x000fe20008000f00 */
[----:B------:R-:W-:Y:S01]  /*8240*/  IMAD.U32 R7, RZ, RZ, UR7 ;  /* 0x00000007ff077e24 */ /* 0x000fe2000f8e00ff */
[----:B------:R-:W-:Y:S01]  /*8250*/  MOV R11, UR5 ;  /* 0x00000005000b7c02 */ /* 0x000fe20008000f00 */
[----:B------:R-:W-:Y:S01]  /*8260*/  IMAD.U32 R10, RZ, RZ, UR4 ;  /* 0x00000004ff0a7e24 */ /* 0x000fe2000f8e00ff */
[----:B------:R-:W-:Y:S01]  /*8270*/  MOV R13, RZ ;  /* 0x000000ff000d7202 */ /* 0x000fe20000000f00 */
[----:B------:R-:W-:-:S02]  /*8280*/  IMAD.MOV.U32 R8, RZ, RZ, 0x70 ;  /* 0x00000070ff087424 */ /* 0x000fc400078e00ff */
[----:B-1----:R-:W-:-:S07]  /*8290*/  IMAD.MOV.U32 R12, RZ, RZ, 0x1 ;  /* 0x00000001ff0c7424 */ /* 0x002fce00078e00ff */
[----:B------:R-:W-:-:S07]  /*82a0*/  LEPC R20, `(.L_x_66) ;  /* 0x000000001014794e */ /* 0x000fce0000000000 */
[----:B--2---:R-:W-:Y:S05]  /*82b0*/  CALL.ABS.NOINC R14 ;  /* 0x000000000e007343 */ /* 0x004fea0003c00000 */
.L_x_66:
[----:B--2-4-:R-:W1:Y:S01]  /*82c0*/  S2R R5, SR_TID.X ;  /* 0x0000000000057919 */ /* 0x014e620000002100 */
[----:B------:R-:W-:Y:S01]  /*82d0*/  ULDC.64 UR4, c[0x0][0x730] ;  /* 0x0001cc0000047ab9 */ /* 0x000fe20000000a00 */
[----:B------:R-:W-:Y:S01]  /*82e0*/  VIADD R16, R16, 0x1f ;  /* 0x0000001f10107836 */ /* 0x000fe20000000000 */
[----:B------:R-:W-:Y:S01]  /*82f0*/  ISETP.NE.U32.AND P0, PT, RZ, UR4, PT ;  /* 0x00000004ff007c0c */ /* 0x000fe2000bf05070 */
[----:B------:R-:W-:-:S03]  /*8300*/  IMAD R17, R17, 0x10, R18 ;  /* 0x0000001011117824 */ /* 0x000fc600078e0212 */
[----:B------:R-:W-:-:S13]  /*8310*/  ISETP.NE.AND.EX P0, PT, RZ, UR5, PT, P0 ;  /* 0x00000005ff007c0c */ /* 0x000fda000bf05300 */
[----:B------:R-:W2:Y:S01]  /*8320*/  @P0 LDC R19, c[0x0][0x720] ;  /* 0x0001c800ff130b82 */ /* 0x000ea20000000800 */
[----:B------:R-:W-:Y:S01]  /*8330*/  ISETP.GT.U32.AND P0, PT, R16, 0x3e, PT ;  /* 0x0000003e1000780c */ /* 0x000fe20003f04070 */
[----:B-1----:R-:W-:Y:S01]  /*8340*/  IMAD.SHL.U32 R0, R5, 0x10, RZ ;  /* 0x0000001005007824 */ /* 0x002fe200078e00ff */
[----:B------:R-:W-:-:S04]  /*8350*/  SHF.R.U32.HI R3, RZ, 0x1, R5 ;  /* 0x00000001ff037819 */ /* 0x000fc80000011605 */
[C---:B------:R-:W-:Y:S02]  /*8360*/  LOP3.LUT R4, R0.reuse, 0x40, RZ, 0xc0, !PT ;  /* 0x0000004000047812 */ /* 0x040fe400078ec0ff */
[----:B------:R-:W-:Y:S02]  /*8370*/  LOP3.LUT R0, R0, 0x80, RZ, 0xc0, !PT ;  /* 0x0000008000007812 */ /* 0x000fe400078ec0ff */
[----:B------:R-:W-:Y:S02]  /*8380*/  LOP3.LUT R4, R4, 0x8, R3, 0xf8, !PT ;  /* 0x0000000804047812 */ /* 0x000fe400078ef803 */
[----:B------:R-:W-:Y:S01]  /*8390*/  SHF.L.U32 R3, R5, 0x1, RZ ;  /* 0x0000000105037819 */ /* 0x000fe200000006ff */
[----:B------:R-:W-:Y:S02]  /*83a0*/  IMAD.U32 R0, R17, 0x10, R0 ;  /* 0x0000001011007824 */ /* 0x000fe400078e0000 */
[-C--:B--2---:R-:W-:Y:S01]  /*83b0*/  FMUL R73, R73, R19.reuse ;  /* 0x0000001349497220 */ /* 0x084fe20000400000 */
[-C--:B------:R-:W-:Y:S01]  /*83c0*/  FMUL R5, R74, R19.reuse ;  /* 0x000000134a057220 */ /* 0x080fe20000400000 */
[----:B------:R-:W-:Y:S01]  /*83d0*/  LOP3.LUT R3, R4, 0x8, R3, 0x78, !PT ;  /* 0x0000000804037812 */ /* 0x000fe200078e7803 */
[-C--:B------:R-:W-:Y:S01]  /*83e0*/  FMUL R4, R72, R19.reuse ;  /* 0x0000001348047220 */ /* 0x080fe20000400000 */
[-C--:B------:R-:W-:Y:S01]  /*83f0*/  FMUL R6, R76, R19.reuse ;  /* 0x000000134c067220 */ /* 0x080fe20000400000 */
[----:B------:R-:W-:Y:S01]  /*8400*/  FMUL R77, R77, R19 ;  /* 0x000000134d4d7220 */ /* 0x000fe20000400000 */
[----:B------:R-:W-:Y:S01]  /*8410*/  IADD3 R3, R0, R3, RZ ;  /* 0x0000000300037210 */ /* 0x000fe20007ffe0ff */
        /* <DEDUP_REMOVED lines=19> */
[----:B------:R-:W-:-:S02]  /*8550*/  F2FP.F16.F32.PACK_AB R4, R73, R4 ;  /* 0x000000044904723e */ /* 0x000fc400000000ff */
[----:B------:R-:W-:Y:S02]  /*8560*/  F2FP.F16.F32.PACK_AB R5, R0, R5 ;  /* 0x000000050005723e */ /* 0x000fe400000000ff */
[----:B------:R-:W-:Y:S02]  /*8570*/  F2FP.F16.F32.PACK_AB R6, R77, R6 ;  /* 0x000000064d06723e */ /* 0x000fe400000000ff */
[----:B------:R-:W-:Y:S01]  /*8580*/  F2FP.F16.F32.PACK_AB R7, R8, R7 ;  /* 0x000000070807723e */ /* 0x000fe200000000ff */
[----:B------:R-:W-:Y:S06]  /*8590*/  @P0 BRA `(.L_x_67) ;  /* 0x0000000000040947 */ /* 0x000fec0003800000 */
[----:B------:R-:W-:-:S04]  /*85a0*/  DEPBAR.LE SB0, 0x1 ;  /* 0x000080400000791a */ /* 0x000fc80000000000 */
.L_x_67:
[----:B------:R-:W-:Y:S05]  /*85b0*/  WARPSYNC.ALL ;  /* 0x0000000000007948 */ /* 0x000fea0003800000 */
[----:B------:R-:W-:Y:S01]  /*85c0*/  BAR.SYNC.DEFER_BLOCKING 0x1, 0x80 ;  /* 0x0042000000007b1d */ /* 0x000fe20000010000 */
[----:B------:R-:W-:Y:S01]  /*85d0*/  IMAD R3, R3, 0x2, R2 ;  /* 0x0000000203037824 */ /* 0x000fe200078e0202 */
[----:B------:R-:W-:Y:S02]  /*85e0*/  F2FP.F16.F32.PACK_AB R9, R9, R10 ;  /* 0x0000000a0909723e */ /* 0x000fe400000000ff */
[----:B------:R-:W-:Y:S02]  /*85f0*/  F2FP.F16.F32.PACK_AB R8, R65, R64 ;  /* 0x000000404108723e */ /* 0x000fe400000000ff */
[----:B------:R-:W-:Y:S01]  /*8600*/  BSSY B0, `(.L_x_68) ;  /* 0x0000018000007945 */ /* 0x000fe20003800000 */
[----:B------:R-:W-:-:S02]  /*8610*/  F2FP.F16.F32.PACK_AB R10, R69, R68 ;  /* 0x00000044450a723e */ /* 0x000fc400000000ff */
[----:B------:R-:W-:Y:S01]  /*8620*/  F2FP.F16.F32.PACK_AB R11, R11, R12 ;  /* 0x0000000c0b0b723e */ /* 0x000fe200000000ff */
[----:B------:R1:W-:Y:S01]  /*8630*/  STSM.16.M88.4 [R3], R4 ;  /* 0x0000000403007844 */ /* 0x0003e20000000200 */
[----:B------:R-:W-:Y:S01]  /*8640*/  @!PT LDS RZ, [RZ] ;  /* 0x00000000fffff984 */ /* 0x000fe20000000800 */
[----:B------:R-:W-:Y:S01]  /*8650*/  @!PT LDS RZ, [RZ] ;  /* 0x00000000fffff984 */ /* 0x000fe20000000800 */
[----:B------:R-:W-:Y:S01]  /*8660*/  @!PT LDS RZ, [RZ] ;  /* 0x00000000fffff984 */ /* 0x000fe20000000800 */
[----:B------:R-:W-:Y:S01]  /*8670*/  @!PT LDS RZ, [RZ] ;  /* 0x00000000fffff984 */ /* 0x000fe20000000800 */
[----:B------:R2:W-:Y:S06]  /*8680*/  MEMBAR.ALL.CTA ;  /* 0x0000000000007992 */ /* 0x0005ec0000008000 */
[----:B--2---:R-:W2:Y:S02]  /*8690*/  FENCE.VIEW.ASYNC.S ;  /* 0x00000000000073c6 */ /* 0x004ea40000000000 */
[----:B--2---:R-:W-:Y:S06]  /*86a0*/  BAR.SYNC.DEFER_BLOCKING 0x1, 0x80 ;  /* 0x0042000000007b1d */ /* 0x004fec0000010000 */
[----:B------:R-:W-:Y:S05]  /*86b0*/  @P0 BRA `(.L_x_69) ;  /* 0x0000000000300947 */ /* 0x000fea0003800000 */
[----:B------:R-:W2:Y:S01]  /*86c0*/  S2UR UR10, SR_CTAID.X ;  /* 0x00000000000a79c3 */ /* 0x000ea20000002500 */
[----:B------:R-:W-:Y:S01]  /*86d0*/  ULDC.64 UR4, c[0x0][0x198] ;  /* 0x0000660000047ab9 */ /* 0x000fe20000000a00 */
[----:B------:R-:W-:Y:S01]  /*86e0*/  R2UR UR8, R2 ;  /* 0x00000000020872ca */ /* 0x000fe200000e0000 */
[----:B------:R-:W-:Y:S01]  /*86f0*/  UIADD3 UR4, UP0, UR4, 0x670, URZ ;  /* 0x0000067004047890 */ /* 0x000fe2000ff1e03f */
[----:B------:R-:W-:Y:S01]  /*8700*/  UMOV UR9, URZ ;  /* 0x0000003f00097c82 */ /* 0x000fe20008000000 */
[----:B------:R-:W-:Y:S02]  /*8710*/  UMOV UR11, UR36 ;  /* 0x00000024000b7c82 */ /* 0x000fe40008000000 */
[----:B------:R-:W-:Y:S01]  /*8720*/  UIADD3.X UR5, URZ, UR5, URZ, UP0, !UPT ;  /* 0x000000053f057290 */ /* 0x000fe200087fe43f */
[----:B------:R-:W-:Y:S01]  /*8730*/  UMOV UR12, UR37 ;  /* 0x00000025000c7c82 */ /* 0x000fe20008000000 */
[----:B--2---:R-:W-:-:S09]  /*8740*/  USHF.L.U32 UR10, UR10, 0x6, URZ ;  /* 0x000000060a0a7899 */ /* 0x004fd2000800063f */
[----:B------:R2:W-:Y:S01]  /*8750*/  UTMASTG.4D [UR8], [UR4] ;  /* 0x00000008040073b5 */ /* 0x0005e20008018000 */
[----:B------:R0:W-:Y:S01]  /*8760*/  UTMACMDFLUSH ;  /* 0x00000000000079b7 */ /* 0x0001e20000000000 */
[----:B--2---:R-:W-:-:S04]  /*8770*/  DEPBAR.LE SB0, 0x1 ;  /* 0x000080400000791a */ /* 0x004fc80000000000 */
.L_x_69:
[----:B------:R-:W-:Y:S05]  /*8780*/  BSYNC B0 ;  /* 0x0000000000007941 */ /* 0x000fea0003800000 */
.L_x_68:
[----:B------:R-:W-:Y:S01]  /*8790*/  BAR.SYNC.DEFER_BLOCKING 0x1, 0x80 ;  /* 0x0042000000007b1d */ /* 0x000fe20000010000 */
[----:B------:R-:W-:Y:S02]  /*87a0*/  F2FP.F16.F32.PACK_AB R13, R13, R14 ;  /* 0x0000000e0d0d723e */ /* 0x000fe400000000ff */
[----:B------:R-:W-:Y:S02]  /*87b0*/  F2FP.F16.F32.PACK_AB R12, R57, R56 ;  /* 0x00000038390c723e */ /* 0x000fe400000000ff */
[----:B------:R-:W-:Y:S01]  /*87c0*/  F2FP.F16.F32.PACK_AB R14, R61, R60 ;  /* 0x0000003c3d0e723e */ /* 0x000fe200000000ff */
[----:B------:R-:W-:Y:S01]  /*87d0*/  BSSY B0, `(.L_x_70) ;  /* 0x0000018000007945 */ /* 0x000fe20003800000 */
[----:B------:R-:W-:Y:S01]  /*87e0*/  F2FP.F16.F32.PACK_AB R15, R15, R62 ;  /* 0x0000003e0f0f723e */ /* 0x000fe200000000ff */
[----:B------:R2:W-:Y:S01]  /*87f0*/  STSM.16.M88.4 [R3+0x800], R8 ;  /* 0x0008000803007844 */ /* 0x0005e20000000200 */
[----:B------:R-:W-:Y:S01]  /*8800*/  @!PT LDS RZ, [RZ] ;  /* 0x00000000fffff984 */ /* 0x000fe20000000800 */
[----:B------:R-:W-:Y:S01]  /*8810*/  @!PT LDS RZ, [RZ] ;  /* 0x00000000fffff984 */ /* 0x000fe20000000800 */
[----:B------:R-:W-:Y:S01]  /*8820*/  @!PT LDS RZ, [RZ] ;  /* 0x00000000fffff984 */ /* 0x000fe20000000800 */
[----:B------:R-:W-:Y:S01]  /*8830*/  @!PT LDS RZ, [RZ] ;  /* 0x00000000fffff984 */ /* 0x000fe20000000800 */
[----:B------:R3:W-:Y:S06]  /*8840*/  MEMBAR.ALL.CTA ;  /* 0x0000000000007992 */ /* 0x0007ec0000008000 */
[----:B---3--:R-:W3:Y:S02]  /*8850*/  FENCE.VIEW.ASYNC.S ;  /* 0x00000000000073c6 */ /* 0x008ee40000000000 */
[----:B---3--:R-:W-:Y:S06]  /*8860*/  BAR.SYNC.DEFER_BLOCKING 0x1, 0x80 ;  /* 0x0042000000007b1d */ /* 0x008fec0000010000 */
[----:B------:R-:W-:Y:S05]  /*8870*/  @P0 BRA `(.L_x_71) ;  /* 0x0000000000340947 */ /* 0x000fea0003800000 */
[----:B------:R-:W3:Y:S01]  /*8880*/  S2UR UR10, SR_CTAID.X ;  /* 0x00000000000a79c3 */ /* 0x000ee20000002500 */
[----:B------:R-:W-:Y:S01]  /*8890*/  R2UR UR8, R2 ;  /* 0x00000000020872ca */ /* 0x000fe200000e0000 */
[----:B------:R-:W-:Y:S01]  /*88a0*/  ULDC.64 UR4, c[0x0][0x198] ;  /* 0x0000660000047ab9 */ /* 0x000fe20000000a00 */
[----:B------:R-:W-:Y:S01]  /*88b0*/  UMOV UR9, 0x10 ;  /* 0x0000001000097882 */ /* 0x000fe20000000000 */
[----:B------:R-:W-:Y:S01]  /*88c0*/  UIADD3 UR4, UP0, UR4, 0x670, URZ ;  /* 0x0000067004047890 */ /* 0x000fe2000ff1e03f */
[----:B------:R-:W-:Y:S01]  /*88d0*/  UMOV UR11, UR36 ;  /* 0x00000024000b7c82 */ /* 0x000fe20008000000 */
[----:B------:R-:W-:Y:S02]  /*88e0*/  UMOV UR12, UR37 ;  /* 0x00000025000c7c82 */ /* 0x000fe40008000000 */
[----:B------:R-:W-:-:S06]  /*88f0*/  UIADD3.X UR5, URZ, UR5, URZ, UP0, !UPT ;  /* 0x000000053f057290 */ /* 0x000fcc00087fe43f */
[----:B------:R-:W-:Y:S02]  /*8900*/  UIADD3 UR8, UR8, 0x800, URZ ;  /* 0x0000080008087890 */ /* 0x000fe4000fffe03f */
[----:B---3--:R-:W-:-:S09]  /*8910*/  USHF.L.U32 UR10, UR10, 0x6, URZ ;  /* 0x000000060a0a7899 */ /* 0x008fd2000800063f */
[----:B------:R3:W-:Y:S01]  /*8920*/  UTMASTG.4D [UR8], [UR4] ;  /* 0x00000008040073b5 */ /* 0x0007e20008018000 */
[----:B------:R0:W-:Y:S01]  /*8930*/  UTMACMDFLUSH ;  /* 0x00000000000079b7 */ /* 0x0001e20000000000 */
[----:B---3--:R-:W-:-:S04]  /*8940*/  DEPBAR.LE SB0, 0x1 ;  /* 0x000080400000791a */ /* 0x008fc80000000000 */
.L_x_71:
[----:B------:R-:W-:Y:S05]  /*8950*/  BSYNC B0 ;  /* 0x0000000000007941 */ /* 0x000fea0003800000 */
.L_x_70:
[----:B------:R-:W-:Y:S06]  /*8960*/  BAR.SYNC.DEFER_BLOCKING 0x1, 0x80 ;  /* 0x0042000000007b1d */ /* 0x000fec0000010000 */
[----:B------:R-:W-:Y:S01]  /*8970*/  BSSY B0, `(.L_x_72) ;  /* 0x0000015000007945 */ /* 0x000fe20003800000 */
[----:B------:R3:W-:Y:S01]  /*8980*/  STSM.16.M88.4 [R3], R12 ;  /* 0x0000000c03007844 */ /* 0x0007e20000000200 */
[----:B------:R-:W-:Y:S01]  /*8990*/  @!PT LDS RZ, [RZ] ;  /* 0x00000000fffff984 */ /* 0x000fe20000000800 */
[----:B------:R-:W-:Y:S01]  /*89a0*/  @!PT LDS RZ, [RZ] ;  /* 0x00000000fffff984 */ /* 0x000fe20000000800 */
[----:B------:R-:W-:Y:S01]  /*89b0*/  @!PT LDS RZ, [RZ] ;  /* 0x00000000fffff984 */ /* 0x000fe20000000800 */
[----:B------:R-:W-:Y:S01]  /*89c0*/  @!PT LDS RZ, [RZ] ;  /* 0x00000000fffff984 */ /* 0x000fe20000000800 */
[----:B------:R4:W-:Y:S06]  /*89d0*/  MEMBAR.ALL.CTA ;  /* 0x0000000000007992 */ /* 0x0009ec0000008000 */
[----:B----4-:R-:W4:Y:S02]  /*89e0*/  FENCE.VIEW.ASYNC.S ;  /* 0x00000000000073c6 */ /* 0x010f240000000000 */
[----:B----4-:R-:W-:Y:S06]  /*89f0*/  BAR.SYNC.DEFER_BLOCKING 0x1, 0x80 ;  /* 0x0042000000007b1d */ /* 0x010fec0000010000 */
[----:B------:R-:W-:Y:S05]  /*8a00*/  @P0 BRA `(.L_x_73) ;  /* 0x00000000002c0947 */ /* 0x000fea0003800000 */
[----:B------:R-:W4:Y:S01]  /*8a10*/  S2UR UR10, SR_CTAID.X ;  /* 0x00000000000a79c3 */ /* 0x000f220000002500 */
[----:B------:R-:W-:Y:S01]  /*8a20*/  ULDC.64 UR4, c[0x0][0x198] ;  /* 0x0000660000047ab9 */ /* 0x000fe20000000a00 */
[----:B------:R-:W-:Y:S01]  /*8a30*/  R2UR UR8, R2 ;  /* 0x00000000020872ca */ /* 0x000fe200000e0000 */
[----:B------:R-:W-:Y:S01]  /*8a40*/  UIADD3 UR4, UP0, UR4, 0x670, URZ ;  /* 0x0000067004047890 */ /* 0x000fe2000ff1e03f */
[----:B------:R-:W-:Y:S01]  /*8a50*/  UMOV UR9, 0x20 ;  /* 0x0000002000097882 */ /* 0x000fe20000000000 */
[----:B------:R-:W-:Y:S02]  /*8a60*/  UMOV UR11, UR36 ;  /* 0x00000024000b7c82 */ /* 0x000fe40008000000 */
[----:B------:R-:W-:Y:S01]  /*8a70*/  UIADD3.X UR5, URZ, UR5, URZ, UP0, !UPT ;  /* 0x000000053f057290 */ /* 0x000fe200087fe43f */
[----:B------:R-:W-:Y:S01]  /*8a80*/  UMOV UR12, UR37 ;  /* 0x00000025000c7c82 */ /* 0x000fe20008000000 */
[----:B----4-:R-:W-:-:S09]  /*8a90*/  USHF.L.U32 UR10, UR10, 0x6, URZ ;  /* 0x000000060a0a7899 */ /* 0x010fd2000800063f */
[----:B------:R4:W-:Y:S02]  /*8aa0*/  UTMASTG.4D [UR8], [UR4] ;  /* 0x00000008040073b5 */ /* 0x0009e40008018000 */
[----:B----4-:R0:W-:Y:S02]  /*8ab0*/  UTMACMDFLUSH ;  /* 0x00000000000079b7 */ /* 0x0101e40000000000 */
.L_x_73:
[----:B------:R-:W-:Y:S05]  /*8ac0*/  BSYNC B0 ;  /* 0x0000000000007941 */ /* 0x000fea0003800000 */
.L_x_72:
[----:B------:R-:W-:-:S04]  /*8ad0*/  DEPBAR.LE SB0, 0x0 ;  /* 0x000080000000791a */ /* 0x000fc80000000000 */
[----:B------:R-:W-:Y:S05]  /*8ae0*/  EXIT ;  /* 0x000000000000794d */ /* 0x000fea0003800000 */
.L_x_7:
[----:B-1----:R1:W2:Y:S02]  /*8af0*/  SYNCS.PHASECHK.TRANS64.TRYWAIT P2, [R3+URZ+0x7848], R2 ;  /* 0x00784802030075a7 */ /* 0x0022a4000804017f */
[----:B--2---:R-:W-:Y:S05]  /*8b00*/  @!P2 NANOSLEEP.SYNCS 0x989680 ;  /* 0x009896800000a95d */ /* 0x004fea0003900000 */
[----:B------:R-:W2:Y:S02]  /*8b10*/  @!P2 SYNCS.PHASECHK.TRANS64 P2, [R3+URZ+0x7848], R2 ;  /* 0x007848020300a5a7 */ /* 0x000ea4000804007f */
[----:B--2---:R-:W-:Y:S05]  /*8b20*/  @!P2 BRA `(.L_x_7) ;  /* 0xfffffffc00f0a947 */ /* 0x004fea000383ffff */
[----:B------:R-:W-:Y:S05]  /*8b30*/  BRA `(.L_x_74) ;  /* 0xffffff7800f07947 */ /* 0x000fea000383ffff */
.L_x_12:
[----:B-1----:R1:W2:Y:S02]  /*8b40*/  SYNCS.PHASECHK.TRANS64.TRYWAIT P1, [R0+URZ+0x7820], R3 ;  /* 0x00782003000075a7 */ /* 0x0022a4000802017f */
[----:B--2---:R-:W-:Y:S05]  /*8b50*/  @!P1 NANOSLEEP.SYNCS 0x989680 ;  /* 0x009896800000995d */ /* 0x004fea0003900000 */
[----:B------:R-:W2:Y:S02]  /*8b60*/  @!P1 SYNCS.PHASECHK.TRANS64 P1, [R0+URZ+0x7820], R3 ;  /* 0x00782003000095a7 */ /* 0x000ea4000802007f */
[----:B--2---:R-:W-:Y:S05]  /*8b70*/  @!P1 BRA `(.L_x_12) ;  /* 0xfffffffc00f09947 */ /* 0x004fea000383ffff */
[----:B------:R-:W-:Y:S05]  /*8b80*/  BRA `(.L_x_75) ;  /* 0xffffff7c00c07947 */ /* 0x000fea000383ffff */
.L_x_14:
[----:B-1----:R1:W2:Y:S02]  /*8b90*/  SYNCS.PHASECHK.TRANS64.TRYWAIT P1, [R0+URZ+0x7820], R9 ;  /* 0x00782009000075a7 */ /* 0x0022a4000802017f */
[----:B--2---:R-:W-:Y:S05]  /*8ba0*/  @!P1 NANOSLEEP.SYNCS 0x989680 ;  /* 0x009896800000995d */ /* 0x004fea0003900000 */
[----:B------:R-:W2:Y:S02]  /*8bb0*/  @!P1 SYNCS.PHASECHK.TRANS64 P1, [R0+URZ+0x7820], R9 ;  /* 0x00782009000095a7 */ /* 0x000ea4000802007f */
[----:B--2---:R-:W-:Y:S05]  /*8bc0*/  @!P1 BRA `(.L_x_14) ;  /* 0xfffffffc00f09947 */ /* 0x004fea000383ffff */
[----:B------:R-:W-:Y:S05]  /*8bd0*/  BRA `(.L_x_76) ;  /* 0xffffff8000507947 */ /* 0x000fea000383ffff */
.L_x_17:
[----:B-1----:R1:W2:Y:S02]  /*8be0*/  SYNCS.PHASECHK.TRANS64.TRYWAIT P1, [R2+URZ+0x7820], R9 ;  /* 0x00782009020075a7 */ /* 0x0022a4000802017f */
[----:B--2---:R-:W-:Y:S05]  /*8bf0*/  @!P1 NANOSLEEP.SYNCS 0x989680 ;  /* 0x009896800000995d */ /* 0x004fea0003900000 */
[----:B------:R-:W2:Y:S02]  /*8c00*/  @!P1 SYNCS.PHASECHK.TRANS64 P1, [R2+URZ+0x7820], R9 ;  /* 0x00782009020095a7 */ /* 0x000ea4000802007f */
[----:B--2---:R-:W-:Y:S05]  /*8c10*/  @!P1 BRA `(.L_x_17) ;  /* 0xfffffffc00f09947 */ /* 0x004fea000383ffff */
[----:B------:R-:W-:Y:S05]  /*8c20*/  BRA `(.L_x_77) ;  /* 0xffffff8000fc7947 */ /* 0x000fea000383ffff */
.L_x_19:
[----:B-1----:R1:W2:Y:S02]  /*8c30*/  SYNCS.PHASECHK.TRANS64.TRYWAIT P1, [R9+URZ+0x7820], R2 ;  /* 0x00782002090075a7 */ /* 0x0022a4000802017f */
[----:B--2---:R-:W-:Y:S05]  /*8c40*/  @!P1 NANOSLEEP.SYNCS 0x989680 ;  /* 0x009896800000995d */ /* 0x004fea0003900000 */
[----:B------:R-:W2:Y:S02]  /*8c50*/  @!P1 SYNCS.PHASECHK.TRANS64 P1, [R9+URZ+0x7820], R2 ;  /* 0x00782002090095a7 */ /* 0x000ea4000802007f */
[----:B--2---:R-:W-:Y:S05]  /*8c60*/  @!P1 BRA `(.L_x_19) ;  /* 0xfffffffc00f09947 */ /* 0x004fea000383ffff */
[----:B------:R-:W-:Y:S05]  /*8c70*/  BRA `(.L_x_78) ;  /* 0xffffff8400a47947 */ /* 0x000fea000383ffff */
.L_x_21:
[----:B-1----:R1:W2:Y:S02]  /*8c80*/  SYNCS.PHASECHK.TRANS64.TRYWAIT P1, [R2+URZ+0x7840], R19 ;  /* 0x00784013020075a7 */ /* 0x0022a4000802017f */
[----:B--2---:R-:W-:Y:S05]  /*8c90*/  @!P1 NANOSLEEP.SYNCS 0x989680 ;  /* 0x009896800000995d */ /* 0x004fea0003900000 */
[----:B------:R-:W2:Y:S02]  /*8ca0*/  @!P1 SYNCS.PHASECHK.TRANS64 P1, [R2+URZ+0x7840], R19 ;  /* 0x00784013020095a7 */ /* 0x000ea4000802007f */
[----:B--2---:R-:W-:Y:S05]  /*8cb0*/  @!P1 BRA `(.L_x_21) ;  /* 0xfffffffc00f09947 */ /* 0x004fea000383ffff */
[----:B------:R-:W-:Y:S05]  /*8cc0*/  BRA `(.L_x_79) ;  /* 0xffffff8800547947 */ /* 0x000fea000383ffff */
.L_x_22:
[----:B--2---:R2:W3:Y:S02]  /*8cd0*/  SYNCS.PHASECHK.TRANS64.TRYWAIT P1, [R2+URZ+0x7800], R19 ;  /* 0x00780013020075a7 */ /* 0x0044e4000802017f */
[----:B---3--:R-:W-:Y:S05]  /*8ce0*/  @!P1 NANOSLEEP.SYNCS 0x989680 ;  /* 0x009896800000995d */ /* 0x008fea0003900000 */
[----:B------:R-:W3:Y:S02]  /*8cf0*/  @!P1 SYNCS.PHASECHK.TRANS64 P1, [R2+URZ+0x7800], R19 ;  /* 0x00780013020095a7 */ /* 0x000ee4000802007f */
[----:B---3--:R-:W-:Y:S05]  /*8d00*/  @!P1 BRA `(.L_x_22) ;  /* 0xfffffffc00f09947 */ /* 0x008fea000383ffff */
[----:B------:R-:W-:Y:S05]  /*8d10*/  BRA `(.L_x_80) ;  /* 0xffffff8800607947 */ /* 0x000fea000383ffff */
.L_x_23:
[----:B---3--:R3:W4:Y:S02]  /*8d20*/  SYNCS.PHASECHK.TRANS64.TRYWAIT P6, [R2+URZ+0x7808], R19 ;  /* 0x00780813020075a7 */ /* 0x00872400080c017f */
[----:B----4-:R-:W-:Y:S05]  /*8d30*/  @!P6 NANOSLEEP.SYNCS 0x989680 ;  /* 0x009896800000e95d */ /* 0x010fea0003900000 */
[----:B------:R-:W4:Y:S02]  /*8d40*/  @!P6 SYNCS.PHASECHK.TRANS64 P6, [R2+URZ+0x7808], R19 ;  /* 0x007808130200e5a7 */ /* 0x000f2400080c007f */
[----:B----4-:R-:W-:Y:S05]  /*8d50*/  @!P6 BRA `(.L_x_23) ;  /* 0xfffffffc00f0e947 */ /* 0x010fea000383ffff */
[----:B------:R-:W-:Y:S05]  /*8d60*/  BRA `(.L_x_81) ;  /* 0xffffff98001c7947 */ /* 0x000fea000383ffff */
.L_x_25:
[----:B-1----:R1:W2:Y:S02]  /*8d70*/  SYNCS.PHASECHK.TRANS64.TRYWAIT P2, [R15+URZ+0x7800], R14 ;  /* 0x0078000e0f0075a7 */ /* 0x0022a4000804017f */
[----:B--2---:R-:W-:Y:S05]  /*8d80*/  @!P2 NANOSLEEP.SYNCS 0x989680 ;  /* 0x009896800000a95d */ /* 0x004fea0003900000 */
[----:B------:R-:W2:Y:S02]  /*8d90*/  @!P2 SYNCS.PHASECHK.TRANS64 P2, [R15+URZ+0x7800], R14 ;  /* 0x0078000e0f00a5a7 */ /* 0x000ea4000804007f */
[----:B--2---:R-:W-:Y:S05]  /*8da0*/  @!P2 BRA `(.L_x_25) ;  /* 0xfffffffc00f0a947 */ /* 0x004fea000383ffff */
[----:B------:R-:W-:Y:S05]  /*8db0*/  BRA `(.L_x_82) ;  /* 0xffffffa400107947 */ /* 0x000fea000383ffff */
.L_x_28:
[----:B-1----:R1:W2:Y:S02]  /*8dc0*/  SYNCS.PHASECHK.TRANS64.TRYWAIT P3, [R14+URZ+0x7820], R15 ;  /* 0x0078200f0e0075a7 */ /* 0x0022a4000806017f */
[----:B--2---:R-:W-:Y:S05]  /*8dd0*/  @!P3 NANOSLEEP.SYNCS 0x989680 ;  /* 0x009896800000b95d */ /* 0x004fea0003900000 */
[----:B------:R-:W2:Y:S02]  /*8de0*/  @!P3 SYNCS.PHASECHK.TRANS64 P3, [R14+URZ+0x7820], R15 ;  /* 0x0078200f0e00b5a7 */ /* 0x000ea4000806007f */
[----:B--2---:R-:W-:Y:S05]  /*8df0*/  @!P3 BRA `(.L_x_28) ;  /* 0xfffffffc00f0b947 */ /* 0x004fea000383ffff */
[----:B------:R-:W-:Y:S05]  /*8e00*/  BRA `(.L_x_83) ;  /* 0xffffffa400647947 */ /* 0x000fea000383ffff */
.L_x_30:
[----:B-1----:R1:W4:Y:S02]  /*8e10*/  SYNCS.PHASECHK.TRANS64.TRYWAIT P5, [R83+URZ+0x7800], R82 ;  /* 0x00780052530075a7 */ /* 0x00232400080a017f */
[----:B----4-:R-:W-:Y:S05]  /*8e20*/  @!P5 NANOSLEEP.SYNCS 0x989680 ;  /* 0x009896800000d95d */ /* 0x010fea0003900000 */
[----:B------:R-:W4:Y:S02]  /*8e30*/  @!P5 SYNCS.PHASECHK.TRANS64 P5, [R83+URZ+0x7800], R82 ;  /* 0x007800525300d5a7 */ /* 0x000f2400080a007f */
[----:B----4-:R-:W-:Y:S05]  /*8e40*/  @!P5 BRA `(.L_x_30) ;  /* 0xfffffffc00f0d947 */ /* 0x010fea000383ffff */
[----:B------:R-:W-:Y:S05]  /*8e50*/  BRA `(.L_x_84) ;  /* 0xffffffac000c7947 */ /* 0x000fea000383ffff */
.L_x_34:
[----:B-1----:R1:W2:Y:S02]  /*8e60*/  SYNCS.PHASECHK.TRANS64.TRYWAIT P2, [R19+URZ+0x7820], R20 ;  /* 0x00782014130075a7 */ /* 0x0022a4000804017f */
[----:B--2---:R-:W-:Y:S05]  /*8e70*/  @!P2 NANOSLEEP.SYNCS 0x989680 ;  /* 0x009896800000a95d */ /* 0x004fea0003900000 */
[----:B------:R-:W2:Y:S02]  /*8e80*/  @!P2 SYNCS.PHASECHK.TRANS64 P2, [R19+URZ+0x7820], R20 ;  /* 0x007820141300a5a7 */ /* 0x000ea4000804007f */
[----:B--2---:R-:W-:Y:S05]  /*8e90*/  @!P2 BRA `(.L_x_34) ;  /* 0xfffffffc00f0a947 */ /* 0x004fea000383ffff */
[----:B------:R-:W-:Y:S05]  /*8ea0*/  BRA `(.L_x_85) ;  /* 0xffffffc000007947 */ /* 0x000fea000383ffff */
.L_x_38:
[----:B-1----:R1:W2:Y:S02]  /*8eb0*/  SYNCS.PHASECHK.TRANS64.TRYWAIT P1, [R15+URZ+0x7800], R14 ;  /* 0x0078000e0f0075a7 */ /* 0x0022a4000802017f */
[----:B--2---:R-:W-:Y:S05]  /*8ec0*/  @!P1 NANOSLEEP.SYNCS 0x989680 ;  /* 0x009896800000995d */ /* 0x004fea0003900000 */
[----:B------:R-:W2:Y:S02]  /*8ed0*/  @!P1 SYNCS.PHASECHK.TRANS64 P1, [R15+URZ+0x7800], R14 ;  /* 0x0078000e0f0095a7 */ /* 0x000ea4000802007f */
[----:B--2---:R-:W-:Y:S05]  /*8ee0*/  @!P1 BRA `(.L_x_38) ;  /* 0xfffffffc00f09947 */ /* 0x004fea000383ffff */
[----:B------:R-:W-:Y:S05]  /*8ef0*/  BRA `(.L_x_86) ;  /* 0xffffffc000d87947 */ /* 0x000fea000383ffff */
.L_x_41:
[----:B-1----:R1:W2:Y:S02]  /*8f00*/  SYNCS.PHASECHK.TRANS64.TRYWAIT P2, [R14+URZ+0x7820], R15 ;  /* 0x0078200f0e0075a7 */ /* 0x0022a4000804017f */
[----:B--2---:R-:W-:Y:S05]  /*8f10*/  @!P2 NANOSLEEP.SYNCS 0x989680 ;  /* 0x009896800000a95d */ /* 0x004fea0003900000 */
[----:B------:R-:W2:Y:S02]  /*8f20*/  @!P2 SYNCS.PHASECHK.TRANS64 P2, [R14+URZ+0x7820], R15 ;  /* 0x0078200f0e00a5a7 */ /* 0x000ea4000804007f */
[----:B--2---:R-:W-:Y:S05]  /*8f30*/  @!P2 BRA `(.L_x_41) ;  /* 0xfffffffc00f0a947 */ /* 0x004fea000383ffff */
[----:B------:R-:W-:Y:S05]  /*8f40*/  BRA `(.L_x_87) ;  /* 0xffffffc400447947 */ /* 0x000fea000383ffff */
.L_x_44:
[----:B-1----:R1:W4:Y:S02]  /*8f50*/  SYNCS.PHASECHK.TRANS64.TRYWAIT P2, [R83+URZ+0x7800], R24 ;  /* 0x00780018530075a7 */ /* 0x002324000804017f */
[----:B----4-:R-:W-:Y:S05]  /*8f60*/  @!P2 NANOSLEEP.SYNCS 0x989680 ;  /* 0x009896800000a95d */ /* 0x010fea0003900000 */
[----:B------:R-:W4:Y:S02]  /*8f70*/  @!P2 SYNCS.PHASECHK.TRANS64 P2, [R83+URZ+0x7800], R24 ;  /* 0x007800185300a5a7 */ /* 0x000f24000804007f */
[----:B----4-:R-:W-:Y:S05]  /*8f80*/  @!P2 BRA `(.L_x_44) ;  /* 0xfffffffc00f0a947 */ /* 0x010fea000383ffff */
[----:B------:R-:W-:Y:S05]  /*8f90*/  BRA `(.L_x_88) ;  /* 0xffffffd000047947 */ /* 0x000fea000383ffff */
.L_x_48:
[----:B-1----:R1:W2:Y:S02]  /*8fa0*/  SYNCS.PHASECHK.TRANS64.TRYWAIT P1, [R4+URZ+0x7820], R19 ;  /* 0x00782013040075a7 */ /* 0x0022a4000802017f */
[----:B--2---:R-:W-:Y:S05]  /*8fb0*/  @!P1 NANOSLEEP.SYNCS 0x989680 ;  /* 0x009896800000995d */ /* 0x004fea0003900000 */
[----:B------:R-:W2:Y:S02]  /*8fc0*/  @!P1 SYNCS.PHASECHK.TRANS64 P1, [R4+URZ+0x7820], R19 ;  /* 0x00782013040095a7 */ /* 0x000ea4000802007f */
[----:B--2---:R-:W-:Y:S05]  /*8fd0*/  @!P1 BRA `(.L_x_48) ;  /* 0xfffffffc00f09947 */ /* 0x004fea000383ffff */
[----:B------:R-:W-:Y:S05]  /*8fe0*/  BRA `(.L_x_89) ;  /* 0xffffffe4001c7947 */ /* 0x000fea000383ffff */
        .weak           $__internal_0_$__cuda_sm20_rcp_rn_f32_slowpath
        .type           $__internal_0_$__cuda_sm20_rcp_rn_f32_slowpath,@function
        .size           $__internal_0_$__cuda_sm20_rcp_rn_f32_slowpath,(.L_x_95 - $__internal_0_$__cuda_sm20_rcp_rn_f32_slowpath)
$__internal_0_$__cuda_sm20_rcp_rn_f32_slowpath:
[----:B------:R-:W-:Y:S01]  /*8ff0*/  IMAD.SHL.U32 R0, R3, 0x2, RZ ;  /* 0x0000000203007824 */ /* 0x000fe200078e00ff */
[----:B------:R-:W-:Y:S04]  /*9000*/  BSSY B2, `(.L_x_90) ;  /* 0x0000030000027945 */ /* 0x000fe80003800000 */
[----:B------:R-:W-:-:S04]  /*9010*/  SHF.R.U32.HI R13, RZ, 0x18, R0 ;  /* 0x00000018ff0d7819 */ /* 0x000fc80000011600 */
[----:B------:R-:W-:-:S13]  /*9020*/  ISETP.NE.U32.AND P0, PT, R13, RZ, PT ;  /* 0x000000ff0d00720c */ /* 0x000fda0003f05070 */
[----:B------:R-:W-:Y:S05]  /*9030*/  @P0 BRA `(.L_x_91) ;  /* 0x0000000000280947 */ /* 0x000fea0003800000 */
[----:B------:R-:W-:-:S04]  /*9040*/  SHF.L.U32 R0, R3, 0x1, RZ ;  /* 0x0000000103007819 */ /* 0x000fc800000006ff */
[----:B------:R-:W-:-:S13]  /*9050*/  ISETP.NE.AND P0, PT, R0, RZ, PT ;  /* 0x000000ff0000720c */ /* 0x000fda0003f05270 */
[----:B------:R-:W-:Y:S01]  /*9060*/  @P0 FFMA R9, R3, 1.84467440737095516160e+19, RZ ;  /* 0x5f80000003090823 */ /* 0x000fe200000000ff */
[----:B------:R-:W-:Y:S08]  /*9070*/  @!P0 MUFU.RCP R8, R3 ;  /* 0x0000000300088308 */ /* 0x000ff00000001000 */
[----:B------:R-:W1:Y:S02]  /*9080*/  @P0 MUFU.RCP R0, R9 ;  /* 0x0000000900000308 */ /* 0x000e640000001000 */
[----:B-1----:R-:W-:-:S04]  /*9090*/  @P0 FFMA R10, R9, R0, -1 ;  /* 0xbf800000090a0423 */ /* 0x002fc80000000000 */
[----:B------:R-:W-:-:S04]  /*90a0*/  @P0 FADD.FTZ R11, -R10, -RZ ;  /* 0x800000ff0a0b0221 */ /* 0x000fc80000010100 */
[----:B------:R-:W-:-:S04]  /*90b0*/  @P0 FFMA R0, R0, R11, R0 ;  /* 0x0000000b00000223 */ /* 0x000fc80000000000 */
[----:B------:R-:W-:Y:S01]  /*90c0*/  @P0 FFMA R8, R0, 1.84467440737095516160e+19, RZ ;  /* 0x5f80000000080823 */ /* 0x000fe200000000ff */
[----:B------:R-:W-:Y:S06]  /*90d0*/  BRA `(.L_x_92) ;  /* 0x0000000000887947 */ /* 0x000fec0003800000 */
.L_x_91:
[----:B------:R-:W-:-:S05]  /*90e0*/  VIADD R18, R13, 0xffffff03 ;  /* 0xffffff030d127836 */ /* 0x000fca0000000000 */
[----:B------:R-:W-:-:S13]  /*90f0*/  ISETP.GT.U32.AND P0, PT, R18, 0x1, PT ;  /* 0x000000011200780c */ /* 0x000fda0003f04070 */
[----:B------:R-:W-:Y:S05]  /*9100*/  @P0 BRA `(.L_x_93) ;  /* 0x0000000000780947 */ /* 0x000fea0003800000 */
[----:B------:R-:W-:Y:S01]  /*9110*/  LOP3.LUT R0, R3, 0x7fffff, RZ, 0xc0, !PT ;  /* 0x007fffff03007812 */ /* 0x000fe200078ec0ff */
[----:B------:R-:W-:-:S03]  /*9120*/  IMAD.MOV.U32 R11, RZ, RZ, 0x3 ;  /* 0x00000003ff0b7424 */ /* 0x000fc600078e00ff */
[----:B------:R-:W-:Y:S02]  /*9130*/  LOP3.LUT R0, R0, 0x3f800000, RZ, 0xfc, !PT ;  /* 0x3f80000000007812 */ /* 0x000fe400078efcff */
[----:B------:R-:W-:Y:S02]  /*9140*/  SHF.L.U32 R11, R11, R18, RZ ;  /* 0x000000120b0b7219 */ /* 0x000fe400000006ff */
[----:B------:R-:W1:Y:S02]  /*9150*/  MUFU.RCP R9, R0 ;  /* 0x0000000000097308 */ /* 0x000e640000001000 */
[----:B-1----:R-:W-:-:S04]  /*9160*/  FFMA R8, R0, R9, -1 ;  /* 0xbf80000000087423 */ /* 0x002fc80000000009 */
[----:B------:R-:W-:-:S04]  /*9170*/  FADD.FTZ R8, -R8, -RZ ;  /* 0x800000ff08087221 */ /* 0x000fc80000010100 */
[CCC-:B------:R-:W-:Y:S01]  /*9180*/  FFMA.RM R10, R9.reuse, R8.reuse, R9.reuse ;  /* 0x00000008090a7223 */ /* 0x1c0fe20000004009 */
[----:B------:R-:W-:-:S04]  /*9190*/  FFMA.RP R9, R9, R8, R9 ;  /* 0x0000000809097223 */ /* 0x000fc80000008009 */
[C---:B------:R-:W-:Y:S02]  /*91a0*/  LOP3.LUT R8, R10.reuse, 0x7fffff, RZ, 0xc0, !PT ;  /* 0x007fffff0a087812 */ /* 0x040fe400078ec0ff */
[----:B------:R-:W-:Y:S02]  /*91b0*/  FSETP.NEU.FTZ.AND P0, PT, R10, R9, PT ;  /* 0x000000090a00720b */ /* 0x000fe40003f1d000 */
[----:B------:R-:W-:Y:S02]  /*91c0*/  LOP3.LUT R8, R8, 0x800000, RZ, 0xfc, !PT ;  /* 0x0080000008087812 */ /* 0x000fe400078efcff */
[----:B------:R-:W-:Y:S02]  /*91d0*/  SEL R9, RZ, 0xffffffff, !P0 ;  /* 0xffffffffff097807 */ /* 0x000fe40004000000 */
[----:B------:R-:W-:Y:S02]  /*91e0*/  LOP3.LUT R11, R11, R8, RZ, 0xc0, !PT ;  /* 0x000000080b0b7212 */ /* 0x000fe400078ec0ff */
[----:B------:R-:W-:-:S02]  /*91f0*/  IADD3 R9, -R9, RZ, RZ ;  /* 0x000000ff09097210 */ /* 0x000fc40007ffe1ff */
[-C--:B------:R-:W-:Y:S02]  /*9200*/  SHF.R.U32.HI R11, RZ, R18.reuse, R11 ;  /* 0x00000012ff0b7219 */ /* 0x080fe4000001160b */
[--C-:B------:R-:W-:Y:S01]  /*9210*/  LOP3.LUT P1, RZ, R9, R18, R8.reuse, 0xf8, !PT ;  /* 0x0000001209ff7212 */ /* 0x100fe2000782f808 */
[----:B------:R-:W-:Y:S01]  /*9220*/  VIADD R9, R13, 0xffffff04 ;  /* 0xffffff040d097836 */ /* 0x000fe20000000000 */
[C---:B------:R-:W-:Y:S02]  /*9230*/  LOP3.LUT P0, RZ, R11.reuse, 0x1, RZ, 0xc0, !PT ;  /* 0x000000010bff7812 */ /* 0x040fe4000780c0ff */
[----:B------:R-:W-:Y:S02]  /*9240*/  LOP3.LUT P2, RZ, R11, 0x2, RZ, 0xc0, !PT ;  /* 0x000000020bff7812 */ /* 0x000fe4000784c0ff */
[----:B------:R-:W-:Y:S02]  /*9250*/  SHF.R.U32.HI R8, RZ, R9, R8 ;  /* 0x00000009ff087219 */ /* 0x000fe40000011608 */
[----:B------:R-:W-:-:S02]  /*9260*/  PLOP3.LUT P0, PT, P0, P1, P2, 0xe0, 0x0 ;  /* 0x000000000000781c */ /* 0x000fc40000703c20 */
[----:B------:R-:W-:Y:S02]  /*9270*/  LOP3.LUT P1, RZ, R3, 0x7fffff, RZ, 0xc0, !PT ;  /* 0x007fffff03ff7812 */ /* 0x000fe4000782c0ff */
[----:B------:R-:W-:-:S05]  /*9280*/  SEL R0, RZ, 0x1, !P0 ;  /* 0x00000001ff007807 */ /* 0x000fca0004000000 */
[----:B------:R-:W-:-:S05]  /*9290*/  IMAD.MOV R0, RZ, RZ, -R0 ;  /* 0x000000ffff007224 */ /* 0x000fca00078e0a00 */
[----:B------:R-:W-:-:S13]  /*92a0*/  ISETP.GE.AND P0, PT, R0, RZ, PT ;  /* 0x000000ff0000720c */ /* 0x000fda0003f06270 */
[----:B------:R-:W-:-:S05]  /*92b0*/  @!P0 IADD3 R8, R8, 0x1, RZ ;  /* 0x0000000108088810 */ /* 0x000fca0007ffe0ff */
[----:B------:R-:W-:-:S05]  /*92c0*/  @!P1 IMAD.SHL.U32 R8, R8, 0x2, RZ ;  /* 0x0000000208089824 */ /* 0x000fca00078e00ff */
[----:B------:R-:W-:Y:S01]  /*92d0*/  LOP3.LUT R8, R8, 0x80000000, R3, 0xf8, !PT ;  /* 0x8000000008087812 */ /* 0x000fe200078ef803 */
[----:B------:R-:W-:Y:S06]  /*92e0*/  BRA `(.L_x_92) ;  /* 0x0000000000047947 */ /* 0x000fec0003800000 */
.L_x_93:
[----:B------:R1:W2:Y:S02]  /*92f0*/  MUFU.RCP R8, R3 ;  /* 0x0000000300087308 */ /* 0x0002a40000001000 */
.L_x_92:
[----:B------:R-:W-:Y:S05]  /*9300*/  BSYNC B2 ;  /* 0x0000000000027941 */ /* 0x000fea0003800000 */
.L_x_90:
[----:B--2---:R-:W-:Y:S01]  /*9310*/  IMAD.MOV.U32 R0, RZ, RZ, R8 ;  /* 0x000000ffff007224 */ /* 0x004fe200078e0008 */
[----:B------:R-:W-:Y:S01]  /*9320*/  MOV R8, R12 ;  /* 0x0000000c00087202 */ /* 0x000fe20000000f00 */
[----:B------:R-:W-:-:S04]  /*9330*/  IMAD.MOV.U32 R9, RZ, RZ, 0x0 ;  /* 0x00000000ff097424 */ /* 0x000fc800078e00ff */
[----:B-1----:R-:W-:Y:S05]  /*9340*/  RET.REL.NODEC R8 `(_ZN7cutlass13device_kernelINS_4fmha6kernel13FmhaKernelTmaINS1_10collective15FmhaMainloopTmaINS_6half_tEfN4cute5tupleIJNS7_1CILi64EEESA_NS9_ILi48EEEEEENS4_14ResidualFusionEJEEENS4_15FmhaFwdEpilogueIS6_fNS8_IJSA_SB_SA_EEEEEJEEEEEvNT_6ParamsE) ;  /* 0xffffff6c082c7950 */ /* 0x002fea0003c3ffff */
.L_x_94:
[----:B------:R-:W-:-:S00]  /*9350*/  BRA `(.L_x_94) ;  /* 0xfffffffc00fc7947 */ /* 0x000fc0000383ffff */
[----:B------:R-:W-:-:S00]  /*9360*/  NOP ;  /* 0x0000000000007918 */ /* 0x000fc00000000000 */
        /* <DEDUP_REMOVED lines=9> */
.L_x_95:


//--------------------- .nv.global.init           --------------------------
	.section	.nv.global.init,"aw",@progbits
.nv.global.init:
	.type		$str$23,@object
	.size		$str$23,($str$24 - $str$23)
$str$23:
        /*0000*/ 	.byte	0x28, 0x61, 0x64, 0x64, 0x72, 0x65, 0x73, 0x73, 0x20, 0x26, 0x20, 0x6d, 0x61, 0x73, 0x6b, 0x29
        /*0010*/ 	.byte	0x20, 0x3d, 0x3d, 0x20, 0x30, 0x00
	.type		$str$24,@object
	.size		$str$24,(__unnamed_1 - $str$24)
$str$24:
        /*0016*/ 	.byte	0x2f, 0x74, 0x6d, 0x70, 0x2f, 0x63, 0x75, 0x74, 0x6c, 0x61, 0x73, 0x73, 0x5f, 0x73, 0x77, 0x65
        /*0026*/ 	.byte	0x65, 0x70, 0x5f, 0x73, 0x72, 0x63, 0x2f, 0x69, 0x6e, 0x63, 0x6c, 0x75, 0x64, 0x65, 0x2f, 0x63
        /*0036*/ 	.byte	0x75, 0x74, 0x65, 0x2f, 0x70, 0x6f, 0x69, 0x6e, 0x74, 0x65, 0x72, 0x5f, 0x66, 0x6c, 0x61, 0x67
        /*0046*/ 	.byte	0x67, 0x65, 0x64, 0x2e, 0x68, 0x70, 0x70, 0x00
	.type		__unnamed_1,@object
	.size		__unnamed_1,(__unnamed_2 - __unnamed_1)
__unnamed_1:
        /*004e*/ 	.byte	0x61, 0x75, 0x74, 0x6f, 0x20, 0x63, 0x75, 0x74, 0x65, 0x3a, 0x3a, 0x61, 0x73, 0x5f, 0x70, 0x6f
        /* <DEDUP_REMOVED lines=27> */
        /*020e*/ 	.byte	0x3e, 0x3e, 0x3e, 0x3e, 0x3e, 0x5d, 0x00
	.type		__unnamed_2,@object
	.size		__unnamed_2,(.L_1 - __unnamed_2)
__unnamed_2:
        /* <DEDUP_REMOVED lines=29> */
.L_1:


//--------------------- .nv.shared._ZN7cutlass13device_kernelINS_4fmha6kernel13FmhaKernelTmaINS1_10collective15FmhaMainloopTmaINS_6half_tEfN4cute5tupleIJNS7_1CILi64EEESA_NS9_ILi48EEEEEENS4_14ResidualFusionEJEEENS4_15FmhaFwdEpilogueIS6_fNS8_IJSA_SB_SA_EEEEEJEEEEEvNT_6ParamsE --------------------------
	.section	.nv.shared._ZN7cutlass13device_kernelINS_4fmha6kernel13FmhaKernelTmaINS1_10collective15FmhaMainloopTmaINS_6half_tEfN4cute5tupleIJNS7_1CILi64EEESA_NS9_ILi48EEEEEENS4_14ResidualFusionEJEEENS4_15FmhaFwdEpilogueIS6_fNS8_IJSA_SB_SA_EEEEEJEEEEEvNT_6ParamsE,"aw",@nobits
	.sectionflags	@""
	.align	16
	.zero		1024


//--------------------- .nv.shared.reserved.0     --------------------------
	.section	.nv.shared.reserved.0,"aw",@nobits
	.weak		__nv_reservedSMEM_offset_0_alias
	.size		__nv_reservedSMEM_offset_0_alias, 0, 0
	.other		__nv_reservedSMEM_offset_0_alias,@"STO_CUDA_RESERVED_SHARED STV_DEFAULT"
__nv_reservedSMEM_offset_0_alias:
	.zero		0


//--------------------- .nv.global                --------------------------
	.section	.nv.global,"aw",@nobits
.nv.global:
	.type		_ZN39_INTERNAL_93fccbfe_4_k_cu_838fcf1e_30094cute1_E,@object
	.size		_ZN39_INTERNAL_93fccbfe_4_k_cu_838fcf1e_30094cute1_E,(_ZN39_INTERNAL_93fccbfe_4_k_cu_838fcf1e_30094cuda3std3__45__cpo6cbeginE - _ZN39_INTERNAL_93fccbfe_4_k_cu_838fcf1e_30094cute1_E)
_ZN39_INTERNAL_93fccbfe_4_k_cu_838fcf1e_30094cute1_E:
	.zero		1
	.type		_ZN39_INTERNAL_93fccbfe_4_k_cu_838fcf1e_30094cuda3std3__45__cpo6cbeginE,@object
	.size		_ZN39_INTERNAL_93fccbfe_4_k_cu_838fcf1e_30094cuda3std3__45__cpo6cbeginE,(_ZN39_INTERNAL_93fccbfe_4_k_cu_838fcf1e_30094cuda3std3__48in_placeE - _ZN39_INTERNAL_93fccbfe_4_k_cu_838fcf1e_30094cuda3std3__45__cpo6cbeginE)
_ZN39_INTERNAL_93fccbfe_4_k_cu_838fcf1e_30094cuda3std3__45__cpo6cbeginE:
	.zero		1
	.type		_ZN39_INTERNAL_93fccbfe_4_k_cu_838fcf1e_30094cuda3std3__48in_placeE,@object
	.size		_ZN39_INTERNAL_93fccbfe_4_k_cu_838fcf1e_30094cuda3std3__48in_placeE,(_ZN39_INTERNAL_93fccbfe_4_k_cu_838fcf1e_30094cuda3std6ranges3__45__cpo9iter_moveE - _ZN39_INTERNAL_93fccbfe_4_k_cu_838fcf1e_30094cuda3std3__48in_placeE)
_ZN39_INTERNAL_93fccbfe_4_k_cu_838fcf1e_30094cuda3std3__48in_placeE:
	.zero		1
	.type		_ZN39_INTERNAL_93fccbfe_4_k_cu_838fcf1e_30094cuda3std6ranges3__45__cpo9iter_moveE,@object
	.size		_ZN39_INTERNAL_93fccbfe_4_k_cu_838fcf1e_30094cuda3std6ranges3__45__cpo9iter_moveE,(_ZN39_INTERNAL_93fccbfe_4_k_cu_838fcf1e_30094cuda3std3__45__cpo5beginE - _ZN39_INTERNAL_93fccbfe_4_k_cu_838fcf1e_30094cuda3std6ranges3__45__cpo9iter_moveE)
_ZN39_INTERNAL_93fccbfe_4_k_cu_838fcf1e_30094cuda3std6ranges3__45__cpo9iter_moveE:
	.zero		1
	.type		_ZN39_INTERNAL_93fccbfe_4_k_cu_838fcf1e_30094cuda3std3__45__cpo5beginE,@object
	.size		_ZN39_INTERNAL_93fccbfe_4_k_cu_838fcf1e_30094cuda3std3__45__cpo5beginE,(_ZN39_INTERNAL_93fccbfe_4_k_cu_838fcf1e_30094cuda3std3__441_GLOBAL__N__93fccbfe_4_k_cu_838fcf1e_30096ignoreE - _ZN39_INTERNAL_93fccbfe_4_k_cu_838fcf1e_30094cuda3std3__45__cpo5beginE)
_ZN39_INTERNAL_93fccbfe_4_k_cu_838fcf1e_30094cuda3std3__45__cpo5beginE:
	.zero		1
	.type		_ZN39_INTERNAL_93fccbfe_4_k_cu_838fcf1e_30094cuda3std3__441_GLOBAL__N__93fccbfe_4_k_cu_838fcf1e_30096ignoreE,@object
	.size		_ZN39_INTERNAL_93fccbfe_4_k_cu_838fcf1e_30094cuda3std3__441_GLOBAL__N__93fccbfe_4_k_cu_838fcf1e_30096ignoreE,(_ZN39_INTERNAL_93fccbfe_4_k_cu_838fcf1e_30094cute7productE - _ZN39_INTERNAL_93fccbfe_4_k_cu_838fcf1e_30094cuda3std3__441_GLOBAL__N__93fccbfe_4_k_cu_838fcf1e_30096ignoreE)
_ZN39_INTERNAL_93fccbfe_4_k_cu_838fcf1e_30094cuda3std3__441_GLOBAL__N__93fccbfe_4_k_cu_838fcf1e_30096ignoreE:
	.zero		1
	.type		_ZN39_INTERNAL_93fccbfe_4_k_cu_838fcf1e_30094cute7productE,@object
	.size		_ZN39_INTERNAL_93fccbfe_4_k_cu_838fcf1e_30094cute7productE,(_ZN39_INTERNAL_93fccbfe_4_k_cu_838fcf1e_30094cuda3std3__45__cpo3endE - _ZN39_INTERNAL_93fccbfe_4_k_cu_838fcf1e_30094cute7productE)
_ZN39_INTERNAL_93fccbfe_4_k_cu_838fcf1e_30094cute7productE:
	.zero		1
	.type		_ZN39_INTERNAL_93fccbfe_4_k_cu_838fcf1e_30094cuda3std3__45__cpo3endE,@object
	.size		_ZN39_INTERNAL_93fccbfe_4_k_cu_838fcf1e_30094cuda3std3__45__cpo3endE,(_ZN39_INTERNAL_93fccbfe_4_k_cu_838fcf1e_30094cuda3std3__419piecewise_constructE - _ZN39_INTERNAL_93fccbfe_4_k_cu_838fcf1e_30094cuda3std3__45__cpo3endE)
_ZN39_INTERNAL_93fccbfe_4_k_cu_838fcf1e_30094cuda3std3__45__cpo3endE:
	.zero		1
	.type		_ZN39_INTERNAL_93fccbfe_4_k_cu_838fcf1e_30094cuda3std3__419piecewise_constructE,@object
	.size		_ZN39_INTERNAL_93fccbfe_4_k_cu_838fcf1e_30094cuda3std3__419piecewise_constructE,(_ZN39_INTERNAL_93fccbfe_4_k_cu_838fcf1e_30094cuda3std3__45__cpo4cendE - _ZN39_INTERNAL_93fccbfe_4_k_cu_838fcf1e_30094cuda3std3__419piecewise_constructE)
_ZN39_INTERNAL_93fccbfe_4_k_cu_838fcf1e_30094cuda3std3__419piecewise_constructE:
	.zero		1
	.type		_ZN39_INTERNAL_93fccbfe_4_k_cu_838fcf1e_30094cuda3std3__45__cpo4cendE,@object
	.size		_ZN39_INTERNAL_93fccbfe_4_k_cu_838fcf1e_30094cuda3std3__45__cpo4cendE,(_ZN39_INTERNAL_93fccbfe_4_k_cu_838fcf1e_30094cuda3std6ranges3__45__cpo4swapE - _ZN39_INTERNAL_93fccbfe_4_k_cu_838fcf1e_30094cuda3std3__45__cpo4cendE)
_ZN39_INTERNAL_93fccbfe_4_k_cu_838fcf1e_30094cuda3std3__45__cpo4cendE:
	.zero		1
	.type		_ZN39_INTERNAL_93fccbfe_4_k_cu_838fcf1e_30094cuda3std6ranges3__45__cpo4swapE,@object
	.size		_ZN39_INTERNAL_93fccbfe_4_k_cu_838fcf1e_30094cuda3std6ranges3__45__cpo4swapE,(.L_9 - _ZN39_INTERNAL_93fccbfe_4_k_cu_838fcf1e_30094cuda3std6ranges3__45__cpo4swapE)
_ZN39_INTERNAL_93fccbfe_4_k_cu_838fcf1e_30094cuda3std6ranges3__45__cpo4swapE:
	.zero		1
.L_9:


//--------------------- .nv.constant0._ZN7cutlass13device_kernelINS_4fmha6kernel13FmhaKernelTmaINS1_10collective15FmhaMainloopTmaINS_6half_tEfN4cute5tupleIJNS7_1CILi64EEESA_NS9_ILi48EEEEEENS4_14ResidualFusionEJEEENS4_15FmhaFwdEpilogueIS6_fNS8_IJSA_SB_SA_EEEEEJEEEEEvNT_6ParamsE --------------------------
	.section	.nv.constant0._ZN7cutlass13device_kernelINS_4fmha6kernel13FmhaKernelTmaINS1_10collective15FmhaMainloopTmaINS_6half_tEfN4cute5tupleIJNS7_1CILi64EEESA_NS9_ILi48EEEEEENS4_14ResidualFusionEJEEENS4_15FmhaFwdEpilogueIS6_fNS8_IJSA_SB_SA_EEEEEJEEEEEvNT_6ParamsE,"a",@progbits
	.sectionflags	@""
	.align	4
.nv.constant0._ZN7cutlass13device_kernelINS_4fmha6kernel13FmhaKernelTmaINS1_10collective15FmhaMainloopTmaINS_6half_tEfN4cute5tupleIJNS7_1CILi64EEESA_NS9_ILi48EEEEEENS4_14ResidualFusionEJEEENS4_15FmhaFwdEpilogueIS6_fNS8_IJSA_SB_SA_EEEEEJEEEEEvNT_6ParamsE:
	.zero		2688


//--------------------- SYMBOLS --------------------------

	.type		.nv.reservedSmem.offset0,@object
	.size		.nv.reservedSmem.offset0,0x4
	.type		__assertfail,@function
